//
// Generated by NVIDIA NVVM Compiler
//
// Compiler Build ID: CL-36424714
// Cuda compilation tools, release 13.0, V13.0.88
// Based on NVVM 20.0.0
//

.version 9.0
.target sm_100
.address_size 64

	// .globl	_Z18sumReductionKernelPdS_j
// _ZZ18sumReductionKernelPdS_jE5sdata has been demoted
// _ZZ13parQuadKernelPdjddE5sdata has been demoted
// _ZZ13parTrapKernelPdjddE5sdata has been demoted
// _ZZ13parSimpKernelPdjddE5sdata has been demoted

.visible .entry _Z18sumReductionKernelPdS_j(
	.param .u64 .ptr .align 1 _Z18sumReductionKernelPdS_j_param_0,
	.param .u64 .ptr .align 1 _Z18sumReductionKernelPdS_j_param_1,
	.param .u32 _Z18sumReductionKernelPdS_j_param_2
)
{
	.reg .pred 	%p<18>;
	.reg .b32 	%r<9>;
	.reg .b64 	%rd<10>;
	.reg .b64 	%fd<43>;
	// demoted variable
	.shared .align 8 .b8 _ZZ18sumReductionKernelPdS_jE5sdata[8192];
	ld.param.u64 	%rd1, [_Z18sumReductionKernelPdS_j_param_0];
	ld.param.u64 	%rd2, [_Z18sumReductionKernelPdS_j_param_1];
	ld.param.u32 	%r6, [_Z18sumReductionKernelPdS_j_param_2];
	mov.u32 	%r1, %tid.x;
	mov.u32 	%r2, %ctaid.x;
	mov.u32 	%r3, %ntid.x;
	mad.lo.s32 	%r4, %r2, %r3, %r1;
	setp.ge.u32 	%p1, %r4, %r6;
	shl.b32 	%r7, %r1, 3;
	mov.u32 	%r8, _ZZ18sumReductionKernelPdS_jE5sdata;
	add.s32 	%r5, %r8, %r7;
	@%p1 bra 	$L__BB0_2;
	cvta.to.global.u64 	%rd4, %rd1;
	mul.wide.u32 	%rd5, %r4, 8;
	add.s64 	%rd6, %rd4, %rd5;
	ld.global.f64 	%fd16, [%rd6];
	st.shared.f64 	[%r5], %fd16;
	bra.uni 	$L__BB0_3;
$L__BB0_2:
	mov.b64 	%rd3, 0;
	st.shared.u64 	[%r5], %rd3;
$L__BB0_3:
	bar.sync 	0;
	setp.lt.u32 	%p2, %r3, 1024;
	@%p2 bra 	$L__BB0_7;
	setp.gt.u32 	%p6, %r1, 511;
	@%p6 bra 	$L__BB0_6;
	ld.shared.f64 	%fd17, [%r5+4096];
	ld.shared.f64 	%fd18, [%r5];
	add.f64 	%fd19, %fd17, %fd18;
	st.shared.f64 	[%r5], %fd19;
$L__BB0_6:
	bar.sync 	0;
	bra.uni 	$L__BB0_8;
$L__BB0_7:
	setp.lt.u32 	%p3, %r3, 512;
	@%p3 bra 	$L__BB0_11;
$L__BB0_8:
	setp.gt.u32 	%p7, %r1, 255;
	@%p7 bra 	$L__BB0_10;
	ld.shared.f64 	%fd20, [%r5+2048];
	ld.shared.f64 	%fd21, [%r5];
	add.f64 	%fd22, %fd20, %fd21;
	st.shared.f64 	[%r5], %fd22;
$L__BB0_10:
	bar.sync 	0;
	bra.uni 	$L__BB0_12;
$L__BB0_11:
	setp.lt.u32 	%p4, %r3, 256;
	@%p4 bra 	$L__BB0_15;
$L__BB0_12:
	setp.gt.u32 	%p8, %r1, 127;
	@%p8 bra 	$L__BB0_14;
	ld.shared.f64 	%fd23, [%r5+1024];
	ld.shared.f64 	%fd24, [%r5];
	add.f64 	%fd25, %fd23, %fd24;
	st.shared.f64 	[%r5], %fd25;
$L__BB0_14:
	bar.sync 	0;
	bra.uni 	$L__BB0_16;
$L__BB0_15:
	setp.lt.u32 	%p5, %r3, 128;
	@%p5 bra 	$L__BB0_19;
$L__BB0_16:
	setp.gt.u32 	%p9, %r1, 63;
	@%p9 bra 	$L__BB0_18;
	ld.shared.f64 	%fd26, [%r5+512];
	ld.shared.f64 	%fd27, [%r5];
	add.f64 	%fd28, %fd26, %fd27;
	st.shared.f64 	[%r5], %fd28;
$L__BB0_18:
	bar.sync 	0;
$L__BB0_19:
	setp.gt.u32 	%p10, %r1, 31;
	@%p10 bra 	$L__BB0_39;
	setp.lt.u32 	%p11, %r3, 64;
	@%p11 bra 	$L__BB0_22;
	ld.shared.f64 	%fd29, [%r5+256];
	ld.shared.f64 	%fd30, [%r5];
	add.f64 	%fd38, %fd29, %fd30;
	bra.uni 	$L__BB0_24;
$L__BB0_22:
	setp.lt.u32 	%p12, %r3, 32;
	@%p12 bra 	$L__BB0_25;
	ld.shared.f64 	%fd38, [%r5];
$L__BB0_24:
	ld.shared.f64 	%fd31, [%r5+128];
	add.f64 	%fd39, %fd31, %fd38;
	st.shared.f64 	[%r5], %fd39;
	bra.uni 	$L__BB0_27;
$L__BB0_25:
	setp.lt.u32 	%p13, %r3, 16;
	@%p13 bra 	$L__BB0_28;
	ld.shared.f64 	%fd39, [%r5];
$L__BB0_27:
	ld.shared.f64 	%fd32, [%r5+64];
	add.f64 	%fd40, %fd32, %fd39;
	bra.uni 	$L__BB0_30;
$L__BB0_28:
	setp.lt.u32 	%p14, %r3, 8;
	@%p14 bra 	$L__BB0_31;
	ld.shared.f64 	%fd40, [%r5];
$L__BB0_30:
	ld.shared.f64 	%fd33, [%r5+32];
	add.f64 	%fd41, %fd33, %fd40;
	bra.uni 	$L__BB0_33;
$L__BB0_31:
	setp.lt.u32 	%p15, %r3, 4;
	@%p15 bra 	$L__BB0_34;
	ld.shared.f64 	%fd41, [%r5];
$L__BB0_33:
	ld.shared.f64 	%fd34, [%r5+16];
	add.f64 	%fd42, %fd34, %fd41;
	bra.uni 	$L__BB0_36;
$L__BB0_34:
	setp.lt.u32 	%p16, %r3, 2;
	@%p16 bra 	$L__BB0_37;
	ld.shared.f64 	%fd42, [%r5];
$L__BB0_36:
	ld.shared.f64 	%fd35, [%r5+8];
	add.f64 	%fd36, %fd35, %fd42;
	st.shared.f64 	[%r5], %fd36;
$L__BB0_37:
	setp.ne.s32 	%p17, %r1, 0;
	@%p17 bra 	$L__BB0_39;
	ld.shared.f64 	%fd37, [_ZZ18sumReductionKernelPdS_jE5sdata];
	cvta.to.global.u64 	%rd7, %rd2;
	mul.wide.u32 	%rd8, %r2, 8;
	add.s64 	%rd9, %rd7, %rd8;
	st.global.f64 	[%rd9], %fd37;
$L__BB0_39:
	ret;

}
	// .globl	_Z13parQuadKernelPdjdd
.visible .entry _Z13parQuadKernelPdjdd(
	.param .u64 .ptr .align 1 _Z13parQuadKernelPdjdd_param_0,
	.param .u32 _Z13parQuadKernelPdjdd_param_1,
	.param .f64 _Z13parQuadKernelPdjdd_param_2,
	.param .f64 _Z13parQuadKernelPdjdd_param_3
)
{
	.reg .pred 	%p<18>;
	.reg .b32 	%r<12>;
	.reg .b64 	%rd<6>;
	.reg .b64 	%fd<55>;
	// demoted variable
	.shared .align 8 .b8 _ZZ13parQuadKernelPdjddE5sdata[8192];
	ld.param.u64 	%rd1, [_Z13parQuadKernelPdjdd_param_0];
	ld.param.u32 	%r6, [_Z13parQuadKernelPdjdd_param_1];
	ld.param.f64 	%fd16, [_Z13parQuadKernelPdjdd_param_2];
	ld.param.f64 	%fd17, [_Z13parQuadKernelPdjdd_param_3];
	mov.u32 	%r1, %tid.x;
	mov.u32 	%r2, %ctaid.x;
	mov.u32 	%r3, %ntid.x;
	mad.lo.s32 	%r4, %r2, %r3, %r1;
	setp.ge.u32 	%p1, %r4, %r6;
	shl.b32 	%r7, %r1, 3;
	mov.u32 	%r8, _ZZ13parQuadKernelPdjddE5sdata;
	add.s32 	%r5, %r8, %r7;
	@%p1 bra 	$L__BB1_2;
	not.b32 	%r9, %r4;
	add.s32 	%r10, %r6, %r9;
	cvt.rn.f64.u32 	%fd18, %r10;
	cvt.rn.f64.u32 	%fd19, %r4;
	mul.f64 	%fd20, %fd17, %fd19;
	fma.rn.f64 	%fd21, %fd16, %fd18, %fd20;
	add.s32 	%r11, %r6, -1;
	cvt.rn.f64.u32 	%fd22, %r11;
	div.rn.f64 	%fd23, %fd21, %fd22;
	mul.f64 	%fd24, %fd23, 0d40A3880000000000;
	fma.rn.f64 	%fd25, %fd23, %fd24, 0d3FF0000000000000;
	mul.f64 	%fd26, %fd25, 0d400921FB54442D18;
	mov.f64 	%fd27, 0d4049000000000000;
	div.rn.f64 	%fd28, %fd27, %fd26;
	st.shared.f64 	[%r5], %fd28;
	bra.uni 	$L__BB1_3;
$L__BB1_2:
	mov.b64 	%rd2, 0;
	st.shared.u64 	[%r5], %rd2;
$L__BB1_3:
	bar.sync 	0;
	setp.lt.u32 	%p2, %r3, 1024;
	@%p2 bra 	$L__BB1_7;
	setp.gt.u32 	%p6, %r1, 511;
	@%p6 bra 	$L__BB1_6;
	ld.shared.f64 	%fd29, [%r5+4096];
	ld.shared.f64 	%fd30, [%r5];
	add.f64 	%fd31, %fd29, %fd30;
	st.shared.f64 	[%r5], %fd31;
$L__BB1_6:
	bar.sync 	0;
	bra.uni 	$L__BB1_8;
$L__BB1_7:
	setp.lt.u32 	%p3, %r3, 512;
	@%p3 bra 	$L__BB1_11;
$L__BB1_8:
	setp.gt.u32 	%p7, %r1, 255;
	@%p7 bra 	$L__BB1_10;
	ld.shared.f64 	%fd32, [%r5+2048];
	ld.shared.f64 	%fd33, [%r5];
	add.f64 	%fd34, %fd32, %fd33;
	st.shared.f64 	[%r5], %fd34;
$L__BB1_10:
	bar.sync 	0;
	bra.uni 	$L__BB1_12;
$L__BB1_11:
	setp.lt.u32 	%p4, %r3, 256;
	@%p4 bra 	$L__BB1_15;
$L__BB1_12:
	setp.gt.u32 	%p8, %r1, 127;
	@%p8 bra 	$L__BB1_14;
	ld.shared.f64 	%fd35, [%r5+1024];
	ld.shared.f64 	%fd36, [%r5];
	add.f64 	%fd37, %fd35, %fd36;
	st.shared.f64 	[%r5], %fd37;
$L__BB1_14:
	bar.sync 	0;
	bra.uni 	$L__BB1_16;
$L__BB1_15:
	setp.lt.u32 	%p5, %r3, 128;
	@%p5 bra 	$L__BB1_19;
$L__BB1_16:
	setp.gt.u32 	%p9, %r1, 63;
	@%p9 bra 	$L__BB1_18;
	ld.shared.f64 	%fd38, [%r5+512];
	ld.shared.f64 	%fd39, [%r5];
	add.f64 	%fd40, %fd38, %fd39;
	st.shared.f64 	[%r5], %fd40;
$L__BB1_18:
	bar.sync 	0;
$L__BB1_19:
	setp.gt.u32 	%p10, %r1, 31;
	@%p10 bra 	$L__BB1_39;
	setp.lt.u32 	%p11, %r3, 64;
	@%p11 bra 	$L__BB1_22;
	ld.shared.f64 	%fd41, [%r5+256];
	ld.shared.f64 	%fd42, [%r5];
	add.f64 	%fd50, %fd41, %fd42;
	bra.uni 	$L__BB1_24;
$L__BB1_22:
	setp.lt.u32 	%p12, %r3, 32;
	@%p12 bra 	$L__BB1_25;
	ld.shared.f64 	%fd50, [%r5];
$L__BB1_24:
	ld.shared.f64 	%fd43, [%r5+128];
	add.f64 	%fd51, %fd43, %fd50;
	st.shared.f64 	[%r5], %fd51;
	bra.uni 	$L__BB1_27;
$L__BB1_25:
	setp.lt.u32 	%p13, %r3, 16;
	@%p13 bra 	$L__BB1_28;
	ld.shared.f64 	%fd51, [%r5];
$L__BB1_27:
	ld.shared.f64 	%fd44, [%r5+64];
	add.f64 	%fd52, %fd44, %fd51;
	bra.uni 	$L__BB1_30;
$L__BB1_28:
	setp.lt.u32 	%p14, %r3, 8;
	@%p14 bra 	$L__BB1_31;
	ld.shared.f64 	%fd52, [%r5];
$L__BB1_30:
	ld.shared.f64 	%fd45, [%r5+32];
	add.f64 	%fd53, %fd45, %fd52;
	bra.uni 	$L__BB1_33;
$L__BB1_31:
	setp.lt.u32 	%p15, %r3, 4;
	@%p15 bra 	$L__BB1_34;
	ld.shared.f64 	%fd53, [%r5];
$L__BB1_33:
	ld.shared.f64 	%fd46, [%r5+16];
	add.f64 	%fd54, %fd46, %fd53;
	bra.uni 	$L__BB1_36;
$L__BB1_34:
	setp.lt.u32 	%p16, %r3, 2;
	@%p16 bra 	$L__BB1_37;
	ld.shared.f64 	%fd54, [%r5];
$L__BB1_36:
	ld.shared.f64 	%fd47, [%r5+8];
	add.f64 	%fd48, %fd47, %fd54;
	st.shared.f64 	[%r5], %fd48;
$L__BB1_37:
	setp.ne.s32 	%p17, %r1, 0;
	@%p17 bra 	$L__BB1_39;
	ld.shared.f64 	%fd49, [_ZZ13parQuadKernelPdjddE5sdata];
	cvta.to.global.u64 	%rd3, %rd1;
	mul.wide.u32 	%rd4, %r2, 8;
	add.s64 	%rd5, %rd3, %rd4;
	st.global.f64 	[%rd5], %fd49;
$L__BB1_39:
	ret;

}
	// .globl	_Z13parTrapKernelPdjdd
.visible .entry _Z13parTrapKernelPdjdd(
	.param .u64 .ptr .align 1 _Z13parTrapKernelPdjdd_param_0,
	.param .u32 _Z13parTrapKernelPdjdd_param_1,
	.param .f64 _Z13parTrapKernelPdjdd_param_2,
	.param .f64 _Z13parTrapKernelPdjdd_param_3
)
{
	.reg .pred 	%p<21>;
	.reg .b32 	%r<10>;
	.reg .b64 	%rd<5>;
	.reg .b64 	%fd<60>;
	// demoted variable
	.shared .align 8 .b8 _ZZ13parTrapKernelPdjddE5sdata[8192];
	ld.param.u64 	%rd1, [_Z13parTrapKernelPdjdd_param_0];
	ld.param.u32 	%r6, [_Z13parTrapKernelPdjdd_param_1];
	ld.param.f64 	%fd20, [_Z13parTrapKernelPdjdd_param_2];
	ld.param.f64 	%fd21, [_Z13parTrapKernelPdjdd_param_3];
	mov.u32 	%r1, %tid.x;
	mov.u32 	%r2, %ctaid.x;
	mov.u32 	%r3, %ntid.x;
	mad.lo.s32 	%r4, %r2, %r3, %r1;
	setp.ge.u32 	%p1, %r4, %r6;
	mov.f64 	%fd54, 0d0000000000000000;
	@%p1 bra 	$L__BB2_4;
	cvt.rn.f64.u32 	%fd23, %r4;
	fma.rn.f64 	%fd1, %fd21, %fd23, %fd20;
	setp.ne.s32 	%p2, %r4, 0;
	add.s32 	%r7, %r6, -1;
	setp.ne.s32 	%p3, %r4, %r7;
	and.pred  	%p4, %p2, %p3;
	@%p4 bra 	$L__BB2_3;
	mul.f64 	%fd28, %fd1, 0d40A3880000000000;
	fma.rn.f64 	%fd29, %fd1, %fd28, 0d3FF0000000000000;
	mul.f64 	%fd30, %fd29, 0d400921FB54442D18;
	mov.f64 	%fd31, 0d4049000000000000;
	div.rn.f64 	%fd32, %fd31, %fd30;
	mul.f64 	%fd54, %fd32, 0d3FE0000000000000;
	bra.uni 	$L__BB2_4;
$L__BB2_3:
	mul.f64 	%fd24, %fd1, 0d40A3880000000000;
	fma.rn.f64 	%fd25, %fd1, %fd24, 0d3FF0000000000000;
	mul.f64 	%fd26, %fd25, 0d400921FB54442D18;
	mov.f64 	%fd27, 0d4049000000000000;
	div.rn.f64 	%fd54, %fd27, %fd26;
$L__BB2_4:
	shl.b32 	%r8, %r1, 3;
	mov.u32 	%r9, _ZZ13parTrapKernelPdjddE5sdata;
	add.s32 	%r5, %r9, %r8;
	st.shared.f64 	[%r5], %fd54;
	bar.sync 	0;
	setp.lt.u32 	%p5, %r3, 1024;
	@%p5 bra 	$L__BB2_8;
	setp.gt.u32 	%p9, %r1, 511;
	@%p9 bra 	$L__BB2_7;
	ld.shared.f64 	%fd33, [%r5+4096];
	ld.shared.f64 	%fd34, [%r5];
	add.f64 	%fd35, %fd33, %fd34;
	st.shared.f64 	[%r5], %fd35;
$L__BB2_7:
	bar.sync 	0;
	bra.uni 	$L__BB2_9;
$L__BB2_8:
	setp.lt.u32 	%p6, %r3, 512;
	@%p6 bra 	$L__BB2_12;
$L__BB2_9:
	setp.gt.u32 	%p10, %r1, 255;
	@%p10 bra 	$L__BB2_11;
	ld.shared.f64 	%fd36, [%r5+2048];
	ld.shared.f64 	%fd37, [%r5];
	add.f64 	%fd38, %fd36, %fd37;
	st.shared.f64 	[%r5], %fd38;
$L__BB2_11:
	bar.sync 	0;
	bra.uni 	$L__BB2_13;
$L__BB2_12:
	setp.lt.u32 	%p7, %r3, 256;
	@%p7 bra 	$L__BB2_16;
$L__BB2_13:
	setp.gt.u32 	%p11, %r1, 127;
	@%p11 bra 	$L__BB2_15;
	ld.shared.f64 	%fd39, [%r5+1024];
	ld.shared.f64 	%fd40, [%r5];
	add.f64 	%fd41, %fd39, %fd40;
	st.shared.f64 	[%r5], %fd41;
$L__BB2_15:
	bar.sync 	0;
	bra.uni 	$L__BB2_17;
$L__BB2_16:
	setp.lt.u32 	%p8, %r3, 128;
	@%p8 bra 	$L__BB2_20;
$L__BB2_17:
	setp.gt.u32 	%p12, %r1, 63;
	@%p12 bra 	$L__BB2_19;
	ld.shared.f64 	%fd42, [%r5+512];
	ld.shared.f64 	%fd43, [%r5];
	add.f64 	%fd44, %fd42, %fd43;
	st.shared.f64 	[%r5], %fd44;
$L__BB2_19:
	bar.sync 	0;
$L__BB2_20:
	setp.gt.u32 	%p13, %r1, 31;
	@%p13 bra 	$L__BB2_40;
	setp.lt.u32 	%p14, %r3, 64;
	@%p14 bra 	$L__BB2_23;
	ld.shared.f64 	%fd45, [%r5+256];
	ld.shared.f64 	%fd46, [%r5];
	add.f64 	%fd55, %fd45, %fd46;
	bra.uni 	$L__BB2_25;
$L__BB2_23:
	setp.lt.u32 	%p15, %r3, 32;
	@%p15 bra 	$L__BB2_26;
	ld.shared.f64 	%fd55, [%r5];
$L__BB2_25:
	ld.shared.f64 	%fd47, [%r5+128];
	add.f64 	%fd56, %fd47, %fd55;
	st.shared.f64 	[%r5], %fd56;
	bra.uni 	$L__BB2_28;
$L__BB2_26:
	setp.lt.u32 	%p16, %r3, 16;
	@%p16 bra 	$L__BB2_29;
	ld.shared.f64 	%fd56, [%r5];
$L__BB2_28:
	ld.shared.f64 	%fd48, [%r5+64];
	add.f64 	%fd57, %fd48, %fd56;
	bra.uni 	$L__BB2_31;
$L__BB2_29:
	setp.lt.u32 	%p17, %r3, 8;
	@%p17 bra 	$L__BB2_32;
	ld.shared.f64 	%fd57, [%r5];
$L__BB2_31:
	ld.shared.f64 	%fd49, [%r5+32];
	add.f64 	%fd58, %fd49, %fd57;
	bra.uni 	$L__BB2_34;
$L__BB2_32:
	setp.lt.u32 	%p18, %r3, 4;
	@%p18 bra 	$L__BB2_35;
	ld.shared.f64 	%fd58, [%r5];
$L__BB2_34:
	ld.shared.f64 	%fd50, [%r5+16];
	add.f64 	%fd59, %fd50, %fd58;
	bra.uni 	$L__BB2_37;
$L__BB2_35:
	setp.lt.u32 	%p19, %r3, 2;
	@%p19 bra 	$L__BB2_38;
	ld.shared.f64 	%fd59, [%r5];
$L__BB2_37:
	ld.shared.f64 	%fd51, [%r5+8];
	add.f64 	%fd52, %fd51, %fd59;
	st.shared.f64 	[%r5], %fd52;
$L__BB2_38:
	setp.ne.s32 	%p20, %r1, 0;
	@%p20 bra 	$L__BB2_40;
	ld.shared.f64 	%fd53, [_ZZ13parTrapKernelPdjddE5sdata];
	cvta.to.global.u64 	%rd2, %rd1;
	mul.wide.u32 	%rd3, %r2, 8;
	add.s64 	%rd4, %rd2, %rd3;
	st.global.f64 	[%rd4], %fd53;
$L__BB2_40:
	ret;

}
	// .globl	_Z13parSimpKernelPdjdd
.visible .entry _Z13parSimpKernelPdjdd(
	.param .u64 .ptr .align 1 _Z13parSimpKernelPdjdd_param_0,
	.param .u32 _Z13parSimpKernelPdjdd_param_1,
	.param .f64 _Z13parSimpKernelPdjdd_param_2,
	.param .f64 _Z13parSimpKernelPdjdd_param_3
)
{
	.reg .pred 	%p<23>;
	.reg .b32 	%r<11>;
	.reg .b64 	%rd<5>;
	.reg .b64 	%fd<66>;
	// demoted variable
	.shared .align 8 .b8 _ZZ13parSimpKernelPdjddE5sdata[8192];
	ld.param.u64 	%rd1, [_Z13parSimpKernelPdjdd_param_0];
	ld.param.u32 	%r6, [_Z13parSimpKernelPdjdd_param_1];
	ld.param.f64 	%fd21, [_Z13parSimpKernelPdjdd_param_2];
	ld.param.f64 	%fd22, [_Z13parSimpKernelPdjdd_param_3];
	mov.u32 	%r1, %tid.x;
	mov.u32 	%r2, %ctaid.x;
	mov.u32 	%r3, %ntid.x;
	mad.lo.s32 	%r4, %r2, %r3, %r1;
	setp.ge.u32 	%p1, %r4, %r6;
	mov.f64 	%fd60, 0d0000000000000000;
	@%p1 bra 	$L__BB3_6;
	cvt.rn.f64.u32 	%fd24, %r4;
	fma.rn.f64 	%fd1, %fd22, %fd24, %fd21;
	setp.ne.s32 	%p2, %r4, 0;
	add.s32 	%r7, %r6, -1;
	setp.ne.s32 	%p3, %r4, %r7;
	and.pred  	%p4, %p2, %p3;
	@%p4 bra 	$L__BB3_3;
	mul.f64 	%fd35, %fd1, 0d40A3880000000000;
	fma.rn.f64 	%fd36, %fd1, %fd35, 0d3FF0000000000000;
	mul.f64 	%fd37, %fd36, 0d400921FB54442D18;
	mov.f64 	%fd38, 0d4049000000000000;
	div.rn.f64 	%fd60, %fd38, %fd37;
	bra.uni 	$L__BB3_6;
$L__BB3_3:
	and.b32  	%r8, %r4, 1;
	setp.eq.b32 	%p5, %r8, 1;
	not.pred 	%p6, %p5;
	@%p6 bra 	$L__BB3_5;
	mul.f64 	%fd25, %fd1, 0d40A3880000000000;
	fma.rn.f64 	%fd26, %fd1, %fd25, 0d3FF0000000000000;
	mul.f64 	%fd27, %fd26, 0d400921FB54442D18;
	mov.f64 	%fd28, 0d4049000000000000;
	div.rn.f64 	%fd29, %fd28, %fd27;
	mul.f64 	%fd60, %fd29, 0d4010000000000000;
	bra.uni 	$L__BB3_6;
$L__BB3_5:
	mul.f64 	%fd30, %fd1, 0d40A3880000000000;
	fma.rn.f64 	%fd31, %fd1, %fd30, 0d3FF0000000000000;
	mul.f64 	%fd32, %fd31, 0d400921FB54442D18;
	mov.f64 	%fd33, 0d4049000000000000;
	div.rn.f64 	%fd34, %fd33, %fd32;
	add.f64 	%fd60, %fd34, %fd34;
$L__BB3_6:
	shl.b32 	%r9, %r1, 3;
	mov.u32 	%r10, _ZZ13parSimpKernelPdjddE5sdata;
	add.s32 	%r5, %r10, %r9;
	st.shared.f64 	[%r5], %fd60;
	bar.sync 	0;
	setp.lt.u32 	%p7, %r3, 1024;
	@%p7 bra 	$L__BB3_10;
	setp.gt.u32 	%p11, %r1, 511;
	@%p11 bra 	$L__BB3_9;
	ld.shared.f64 	%fd39, [%r5+4096];
	ld.shared.f64 	%fd40, [%r5];
	add.f64 	%fd41, %fd39, %fd40;
	st.shared.f64 	[%r5], %fd41;
$L__BB3_9:
	bar.sync 	0;
	bra.uni 	$L__BB3_11;
$L__BB3_10:
	setp.lt.u32 	%p8, %r3, 512;
	@%p8 bra 	$L__BB3_14;
$L__BB3_11:
	setp.gt.u32 	%p12, %r1, 255;
	@%p12 bra 	$L__BB3_13;
	ld.shared.f64 	%fd42, [%r5+2048];
	ld.shared.f64 	%fd43, [%r5];
	add.f64 	%fd44, %fd42, %fd43;
	st.shared.f64 	[%r5], %fd44;
$L__BB3_13:
	bar.sync 	0;
	bra.uni 	$L__BB3_15;
$L__BB3_14:
	setp.lt.u32 	%p9, %r3, 256;
	@%p9 bra 	$L__BB3_18;
$L__BB3_15:
	setp.gt.u32 	%p13, %r1, 127;
	@%p13 bra 	$L__BB3_17;
	ld.shared.f64 	%fd45, [%r5+1024];
	ld.shared.f64 	%fd46, [%r5];
	add.f64 	%fd47, %fd45, %fd46;
	st.shared.f64 	[%r5], %fd47;
$L__BB3_17:
	bar.sync 	0;
	bra.uni 	$L__BB3_19;
$L__BB3_18:
	setp.lt.u32 	%p10, %r3, 128;
	@%p10 bra 	$L__BB3_22;
$L__BB3_19:
	setp.gt.u32 	%p14, %r1, 63;
	@%p14 bra 	$L__BB3_21;
	ld.shared.f64 	%fd48, [%r5+512];
	ld.shared.f64 	%fd49, [%r5];
	add.f64 	%fd50, %fd48, %fd49;
	st.shared.f64 	[%r5], %fd50;
$L__BB3_21:
	bar.sync 	0;
$L__BB3_22:
	setp.gt.u32 	%p15, %r1, 31;
	@%p15 bra 	$L__BB3_42;
	setp.lt.u32 	%p16, %r3, 64;
	@%p16 bra 	$L__BB3_25;
	ld.shared.f64 	%fd51, [%r5+256];
	ld.shared.f64 	%fd52, [%r5];
	add.f64 	%fd61, %fd51, %fd52;
	bra.uni 	$L__BB3_27;
$L__BB3_25:
	setp.lt.u32 	%p17, %r3, 32;
	@%p17 bra 	$L__BB3_28;
	ld.shared.f64 	%fd61, [%r5];
$L__BB3_27:
	ld.shared.f64 	%fd53, [%r5+128];
	add.f64 	%fd62, %fd53, %fd61;
	st.shared.f64 	[%r5], %fd62;
	bra.uni 	$L__BB3_30;
$L__BB3_28:
	setp.lt.u32 	%p18, %r3, 16;
	@%p18 bra 	$L__BB3_31;
	ld.shared.f64 	%fd62, [%r5];
$L__BB3_30:
	ld.shared.f64 	%fd54, [%r5+64];
	add.f64 	%fd63, %fd54, %fd62;
	bra.uni 	$L__BB3_33;
$L__BB3_31:
	setp.lt.u32 	%p19, %r3, 8;
	@%p19 bra 	$L__BB3_34;
	ld.shared.f64 	%fd63, [%r5];
$L__BB3_33:
	ld.shared.f64 	%fd55, [%r5+32];
	add.f64 	%fd64, %fd55, %fd63;
	bra.uni 	$L__BB3_36;
$L__BB3_34:
	setp.lt.u32 	%p20, %r3, 4;
	@%p20 bra 	$L__BB3_37;
	ld.shared.f64 	%fd64, [%r5];
$L__BB3_36:
	ld.shared.f64 	%fd56, [%r5+16];
	add.f64 	%fd65, %fd56, %fd64;
	bra.uni 	$L__BB3_39;
$L__BB3_37:
	setp.lt.u32 	%p21, %r3, 2;
	@%p21 bra 	$L__BB3_40;
	ld.shared.f64 	%fd65, [%r5];
$L__BB3_39:
	ld.shared.f64 	%fd57, [%r5+8];
	add.f64 	%fd58, %fd57, %fd65;
	st.shared.f64 	[%r5], %fd58;
$L__BB3_40:
	setp.ne.s32 	%p22, %r1, 0;
	@%p22 bra 	$L__BB3_42;
	ld.shared.f64 	%fd59, [_ZZ13parSimpKernelPdjddE5sdata];
	cvta.to.global.u64 	%rd2, %rd1;
	mul.wide.u32 	%rd3, %r2, 8;
	add.s64 	%rd4, %rd2, %rd3;
	st.global.f64 	[%rd4], %fd59;
$L__BB3_42:
	ret;

}


// ===== COMPILED SASS (sm_100) =====

	.target	sm_100

	.elftype	@"ET_EXEC"


//--------------------- .note.nv.tkinfo           --------------------------
	.section	.note.nv.tkinfo,"",@"SHT_NOTE"
	.sectionflags	@"SHF_NOTE_NV_TKINFO"
	.tkinfo
        /*0018*/ 	.word	0x00000002
        /*0030*/ 	.string	""
        /*0030*/ 	.string	"ptxas"
        /*0030*/ 	.string	"Cuda compilation tools, release 13.0, V13.0.88"
        /*0030*/ 	.string	"Build cuda_13.0.r13.0/compiler.36424714_0"
        /*0030*/ 	.string	"-arch sm_100 -m 64 "



//--------------------- .note.nv.cuinfo           --------------------------
	.section	.note.nv.cuinfo,"",@"SHT_NOTE"
	.sectionflags	@"SHF_NOTE_NV_CUINFO"
        /*0018*/ 	.short	0x0002
        /*001a*/ 	.short	0x0064
        /*001c*/ 	.short	0x0082
	.zero		2


//--------------------- .nv.info                  --------------------------
	.section	.nv.info,"",@"SHT_CUDA_INFO"
	.align	4


	//----- nvinfo : EIATTR_REGCOUNT
	.align		4
        /*0000*/ 	.byte	0x04, 0x2f
        /*0002*/ 	.short	(.L_1 - .L_0)
	.align		4
.L_0:
        /*0004*/ 	.word	index@(_Z18sumReductionKernelPdS_j)
        /*0008*/ 	.word	0x0000000c


	//----- nvinfo : EIATTR_FRAME_SIZE
	.align		4
.L_1:
        /*000c*/ 	.byte	0x04, 0x11
        /*000e*/ 	.short	(.L_3 - .L_2)
	.align		4
.L_2:
        /*0010*/ 	.word	index@(_Z18sumReductionKernelPdS_j)
        /*0014*/ 	.word	0x00000000


	//----- nvinfo : EIATTR_REGCOUNT
	.align		4
.L_3:
        /*0018*/ 	.byte	0x04, 0x2f
        /*001a*/ 	.short	(.L_5 - .L_4)
	.align		4
.L_4:
        /*001c*/ 	.word	index@(_Z13parQuadKernelPdjdd)
        /*0020*/ 	.word	0x0000001c


	//----- nvinfo : EIATTR_FRAME_SIZE
	.align		4
.L_5:
        /*0024*/ 	.byte	0x04, 0x11
        /*0026*/ 	.short	(.L_7 - .L_6)
	.align		4
.L_6:
        /*0028*/ 	.word	index@($__internal_2_$__cuda_sm20_div_rn_f64_full)
        /*002c*/ 	.word	0x00000000


	//----- nvinfo : EIATTR_FRAME_SIZE
	.align		4
.L_7:
        /*0030*/ 	.byte	0x04, 0x11
        /*0032*/ 	.short	(.L_9 - .L_8)
	.align		4
.L_8:
        /*0034*/ 	.word	index@(_Z13parQuadKernelPdjdd)
        /*0038*/ 	.word	0x00000000


	//----- nvinfo : EIATTR_REGCOUNT
	.align		4
.L_9:
        /*003c*/ 	.byte	0x04, 0x2f
        /*003e*/ 	.short	(.L_11 - .L_10)
	.align		4
.L_10:
        /*0040*/ 	.word	index@(_Z13parTrapKernelPdjdd)
        /*0044*/ 	.word	0x0000001b


	//----- nvinfo : EIATTR_FRAME_SIZE
	.align		4
.L_11:
        /*0048*/ 	.byte	0x04, 0x11
        /*004a*/ 	.short	(.L_13 - .L_12)
	.align		4
.L_12:
        /*004c*/ 	.word	index@($__internal_1_$__cuda_sm20_div_rn_f64_full)
        /*0050*/ 	.word	0x00000000


	//----- nvinfo : EIATTR_FRAME_SIZE
	.align		4
.L_13:
        /*0054*/ 	.byte	0x04, 0x11
        /*0056*/ 	.short	(.L_15 - .L_14)
	.align		4
.L_14:
        /*0058*/ 	.word	index@(_Z13parTrapKernelPdjdd)
        /*005c*/ 	.word	0x00000000


	//----- nvinfo : EIATTR_REGCOUNT
	.align		4
.L_15:
        /*0060*/ 	.byte	0x04, 0x2f
        /*0062*/ 	.short	(.L_17 - .L_16)
	.align		4
.L_16:
        /*0064*/ 	.word	index@(_Z13parSimpKernelPdjdd)
        /*0068*/ 	.word	0x0000001b


	//----- nvinfo : EIATTR_FRAME_SIZE
	.align		4
.L_17:
        /*006c*/ 	.byte	0x04, 0x11
        /*006e*/ 	.short	(.L_19 - .L_18)
	.align		4
.L_18:
        /*0070*/ 	.word	index@($__internal_0_$__cuda_sm20_div_rn_f64_full)
        /*0074*/ 	.word	0x00000000


	//----- nvinfo : EIATTR_FRAME_SIZE
	.align		4
.L_19:
        /*0078*/ 	.byte	0x04, 0x11
        /*007a*/ 	.short	(.L_21 - .L_20)
	.align		4
.L_20:
        /*007c*/ 	.word	index@(_Z13parSimpKernelPdjdd)
        /*0080*/ 	.word	0x00000000


	//----- nvinfo : EIATTR_MIN_STACK_SIZE
	.align		4
.L_21:
        /*0084*/ 	.byte	0x04, 0x12
        /*0086*/ 	.short	(.L_23 - .L_22)
	.align		4
.L_22:
        /*0088*/ 	.word	index@(_Z13parSimpKernelPdjdd)
        /*008c*/ 	.word	0x00000000


	//----- nvinfo : EIATTR_MIN_STACK_SIZE
	.align		4
.L_23:
        /*0090*/ 	.byte	0x04, 0x12
        /*0092*/ 	.short	(.L_25 - .L_24)
	.align		4
.L_24:
        /*0094*/ 	.word	index@(_Z13parTrapKernelPdjdd)
        /*0098*/ 	.word	0x00000000


	//----- nvinfo : EIATTR_MIN_STACK_SIZE
	.align		4
.L_25:
        /*009c*/ 	.byte	0x04, 0x12
        /*009e*/ 	.short	(.L_27 - .L_26)
	.align		4
.L_26:
        /*00a0*/ 	.word	index@(_Z13parQuadKernelPdjdd)
        /*00a4*/ 	.word	0x00000000


	//----- nvinfo : EIATTR_MIN_STACK_SIZE
	.align		4
.L_27:
        /*00a8*/ 	.byte	0x04, 0x12
        /*00aa*/ 	.short	(.L_29 - .L_28)
	.align		4
.L_28:
        /*00ac*/ 	.word	index@(_Z18sumReductionKernelPdS_j)
        /*00b0*/ 	.word	0x00000000
.L_29:


//--------------------- .nv.compat                --------------------------
	.section	.nv.compat,"",@"SHT_CUDA_COMPAT_INFO"
	.align	4
        /*0000*/ 	.byte	0x02, 0x09, 0x00, 0x00, 0x02, 0x02, 0x01, 0x00, 0x02, 0x05, 0x05, 0x00, 0x03, 0x07, 0x01, 0x01
        /*0010*/ 	.byte	0x02, 0x03, 0x00, 0x00, 0x02, 0x06, 0x01, 0x00, 0x04, 0x0b, 0x08, 0x00, 0x01, 0x00, 0x00, 0x00
        /*0020*/ 	.byte	0x00, 0x00, 0x00, 0x00


//--------------------- .nv.info._Z13parSimpKernelPdjdd --------------------------
	.section	.nv.info._Z13parSimpKernelPdjdd,"",@"SHT_CUDA_INFO"
	.sectionflags	@""
	.align	4


	//----- nvinfo : EIATTR_CUDA_API_VERSION
	.align		4
        /*0000*/ 	.byte	0x04, 0x37
        /*0002*/ 	.short	(.L_31 - .L_30)
.L_30:
        /*0004*/ 	.word	0x00000082


	//----- nvinfo : EIATTR_KPARAM_INFO
	.align		4
.L_31:
        /*0008*/ 	.byte	0x04, 0x17
        /*000a*/ 	.short	(.L_33 - .L_32)
.L_32:
        /*000c*/ 	.word	0x00000000
        /*0010*/ 	.short	0x0003
        /*0012*/ 	.short	0x0018
        /*0014*/ 	.byte	0x00, 0xf0, 0x21, 0x00


	//----- nvinfo : EIATTR_KPARAM_INFO
	.align		4
.L_33:
        /*0018*/ 	.byte	0x04, 0x17
        /*001a*/ 	.short	(.L_35 - .L_34)
.L_34:
        /*001c*/ 	.word	0x00000000
        /*0020*/ 	.short	0x0002
        /*0022*/ 	.short	0x0010
        /*0024*/ 	.byte	0x00, 0xf0, 0x21, 0x00


	//----- nvinfo : EIATTR_KPARAM_INFO
	.align		4
.L_35:
        /*0028*/ 	.byte	0x04, 0x17
        /*002a*/ 	.short	(.L_37 - .L_36)
.L_36:
        /*002c*/ 	.word	0x00000000
        /*0030*/ 	.short	0x0001
        /*0032*/ 	.short	0x0008
        /*0034*/ 	.byte	0x00, 0xf0, 0x11, 0x00


	//----- nvinfo : EIATTR_KPARAM_INFO
	.align		4
.L_37:
        /*0038*/ 	.byte	0x04, 0x17
        /*003a*/ 	.short	(.L_39 - .L_38)
.L_38:
        /*003c*/ 	.word	0x00000000
        /*0040*/ 	.short	0x0000
        /*0042*/ 	.short	0x0000
        /*0044*/ 	.byte	0x00, 0xf5, 0x21, 0x00


	//----- nvinfo : EIATTR_SPARSE_MMA_MASK
	.align		4
.L_39:
        /*0048*/ 	.byte	0x03, 0x50
        /*004a*/ 	.short	0x0000


	//----- nvinfo : EIATTR_MAXREG_COUNT
	.align		4
        /*004c*/ 	.byte	0x03, 0x1b
        /*004e*/ 	.short	0x00ff


	//----- nvinfo : EIATTR_NUM_BARRIERS
	.align		4
        /*0050*/ 	.byte	0x02, 0x4c
        /*0052*/ 	.byte	0x01
	.zero		1


	//----- nvinfo : EIATTR_MERCURY_ISA_VERSION
	.align		4
        /*0054*/ 	.byte	0x03, 0x5f
        /*0056*/ 	.short	0x0101


	//----- nvinfo : EIATTR_VRC_CTA_INIT_COUNT
	.align		4
        /*0058*/ 	.byte	0x02, 0x4a
	.zero		1
	.zero		1


	//----- nvinfo : EIATTR_EXIT_INSTR_OFFSETS
	.align		4
        /*005c*/ 	.byte	0x04, 0x1c
        /*005e*/ 	.short	(.L_41 - .L_40)


	//   ....[0]....
.L_40:
        /*0060*/ 	.word	0x00000900


	//   ....[1]....
        /*0064*/ 	.word	0x00000b60


	//   ....[2]....
        /*0068*/ 	.word	0x00000bc0


	//----- nvinfo : EIATTR_CRS_STACK_SIZE
	.align		4
.L_41:
        /*006c*/ 	.byte	0x04, 0x1e
        /*006e*/ 	.short	(.L_43 - .L_42)
.L_42:
        /*0070*/ 	.word	0x00000000


	//----- nvinfo : EIATTR_CBANK_PARAM_SIZE
	.align		4
.L_43:
        /*0074*/ 	.byte	0x03, 0x19
        /*0076*/ 	.short	0x0020


	//----- nvinfo : EIATTR_PARAM_CBANK
	.align		4
        /*0078*/ 	.byte	0x04, 0x0a
        /*007a*/ 	.short	(.L_45 - .L_44)
	.align		4
.L_44:
        /*007c*/ 	.word	index@(.nv.constant0._Z13parSimpKernelPdjdd)
        /*0080*/ 	.short	0x0380
        /*0082*/ 	.short	0x0020


	//----- nvinfo : EIATTR_SW_WAR
	.align		4
.L_45:
        /*0084*/ 	.byte	0x04, 0x36
        /*0086*/ 	.short	(.L_47 - .L_46)
.L_46:
        /*0088*/ 	.word	0x00000008
.L_47:


//--------------------- .nv.info._Z13parTrapKernelPdjdd --------------------------
	.section	.nv.info._Z13parTrapKernelPdjdd,"",@"SHT_CUDA_INFO"
	.sectionflags	@""
	.align	4


	//----- nvinfo : EIATTR_CUDA_API_VERSION
	.align		4
        /*0000*/ 	.byte	0x04, 0x37
        /*0002*/ 	.short	(.L_49 - .L_48)
.L_48:
        /*0004*/ 	.word	0x00000082


	//----- nvinfo : EIATTR_KPARAM_INFO
	.align		4
.L_49:
        /*0008*/ 	.byte	0x04, 0x17
        /*000a*/ 	.short	(.L_51 - .L_50)
.L_50:
        /*000c*/ 	.word	0x00000000
        /*0010*/ 	.short	0x0003
        /*0012*/ 	.short	0x0018
        /*0014*/ 	.byte	0x00, 0xf0, 0x21, 0x00


	//----- nvinfo : EIATTR_KPARAM_INFO
	.align		4
.L_51:
        /*0018*/ 	.byte	0x04, 0x17
        /*001a*/ 	.short	(.L_53 - .L_52)
.L_52:
        /*001c*/ 	.word	0x00000000
        /*0020*/ 	.short	0x0002
        /*0022*/ 	.short	0x0010
        /*0024*/ 	.byte	0x00, 0xf0, 0x21, 0x00


	//----- nvinfo : EIATTR_KPARAM_INFO
	.align		4
.L_53:
        /*0028*/ 	.byte	0x04, 0x17
        /*002a*/ 	.short	(.L_55 - .L_54)
.L_54:
        /*002c*/ 	.word	0x00000000
        /*0030*/ 	.short	0x0001
        /*0032*/ 	.short	0x0008
        /*0034*/ 	.byte	0x00, 0xf0, 0x11, 0x00


	//----- nvinfo : EIATTR_KPARAM_INFO
	.align		4
.L_55:
        /*0038*/ 	.byte	0x04, 0x17
        /*003a*/ 	.short	(.L_57 - .L_56)
.L_56:
        /*003c*/ 	.word	0x00000000
        /*0040*/ 	.short	0x0000
        /*0042*/ 	.short	0x0000
        /*0044*/ 	.byte	0x00, 0xf5, 0x21, 0x00


	//----- nvinfo : EIATTR_SPARSE_MMA_MASK
	.align		4
.L_57:
        /*0048*/ 	.byte	0x03, 0x50
        /*004a*/ 	.short	0x0000


	//----- nvinfo : EIATTR_MAXREG_COUNT
	.align		4
        /*004c*/ 	.byte	0x03, 0x1b
        /*004e*/ 	.short	0x00ff


	//----- nvinfo : EIATTR_NUM_BARRIERS
	.align		4
        /*0050*/ 	.byte	0x02, 0x4c
        /*0052*/ 	.byte	0x01
	.zero		1


	//----- nvinfo : EIATTR_MERCURY_ISA_VERSION
	.align		4
        /*0054*/ 	.byte	0x03, 0x5f
        /*0056*/ 	.short	0x0101


	//----- nvinfo : EIATTR_VRC_CTA_INIT_COUNT
	.align		4
        /*0058*/ 	.byte	0x02, 0x4a
	.zero		1
	.zero		1


	//----- nvinfo : EIATTR_EXIT_INSTR_OFFSETS
	.align		4
        /*005c*/ 	.byte	0x04, 0x1c
        /*005e*/ 	.short	(.L_59 - .L_58)


	//   ....[0]....
.L_58:
        /*0060*/ 	.word	0x00000730


	//   ....[1]....
        /*0064*/ 	.word	0x00000990


	//   ....[2]....
        /*0068*/ 	.word	0x000009f0


	//----- nvinfo : EIATTR_CRS_STACK_SIZE
	.align		4
.L_59:
        /*006c*/ 	.byte	0x04, 0x1e
        /*006e*/ 	.short	(.L_61 - .L_60)
.L_60:
        /*0070*/ 	.word	0x00000000


	//----- nvinfo : EIATTR_CBANK_PARAM_SIZE
	.align		4
.L_61:
        /*0074*/ 	.byte	0x03, 0x19
        /*0076*/ 	.short	0x0020


	//----- nvinfo : EIATTR_PARAM_CBANK
	.align		4
        /*0078*/ 	.byte	0x04, 0x0a
        /*007a*/ 	.short	(.L_63 - .L_62)
	.align		4
.L_62:
        /*007c*/ 	.word	index@(.nv.constant0._Z13parTrapKernelPdjdd)
        /*0080*/ 	.short	0x0380
        /*0082*/ 	.short	0x0020


	//----- nvinfo : EIATTR_SW_WAR
	.align		4
.L_63:
        /*0084*/ 	.byte	0x04, 0x36
        /*0086*/ 	.short	(.L_65 - .L_64)
.L_64:
        /*0088*/ 	.word	0x00000008
.L_65:


//--------------------- .nv.info._Z13parQuadKernelPdjdd --------------------------
	.section	.nv.info._Z13parQuadKernelPdjdd,"",@"SHT_CUDA_INFO"
	.sectionflags	@""
	.align	4


	//----- nvinfo : EIATTR_CUDA_API_VERSION
	.align		4
        /*0000*/ 	.byte	0x04, 0x37
        /*0002*/ 	.short	(.L_67 - .L_66)
.L_66:
        /*0004*/ 	.word	0x00000082


	//----- nvinfo : EIATTR_KPARAM_INFO
	.align		4
.L_67:
        /*0008*/ 	.byte	0x04, 0x17
        /*000a*/ 	.short	(.L_69 - .L_68)
.L_68:
        /*000c*/ 	.word	0x00000000
        /*0010*/ 	.short	0x0003
        /*0012*/ 	.short	0x0018
        /*0014*/ 	.byte	0x00, 0xf0, 0x21, 0x00


	//----- nvinfo : EIATTR_KPARAM_INFO
	.align		4
.L_69:
        /*0018*/ 	.byte	0x04, 0x17
        /*001a*/ 	.short	(.L_71 - .L_70)
.L_70:
        /*001c*/ 	.word	0x00000000
        /*0020*/ 	.short	0x0002
        /*0022*/ 	.short	0x0010
        /*0024*/ 	.byte	0x00, 0xf0, 0x21, 0x00


	//----- nvinfo : EIATTR_KPARAM_INFO
	.align		4
.L_71:
        /*0028*/ 	.byte	0x04, 0x17
        /*002a*/ 	.short	(.L_73 - .L_72)
.L_72:
        /*002c*/ 	.word	0x00000000
        /*0030*/ 	.short	0x0001
        /*0032*/ 	.short	0x0008
        /*0034*/ 	.byte	0x00, 0xf0, 0x11, 0x00


	//----- nvinfo : EIATTR_KPARAM_INFO
	.align		4
.L_73:
        /*0038*/ 	.byte	0x04, 0x17
        /*003a*/ 	.short	(.L_75 - .L_74)
.L_74:
        /*003c*/ 	.word	0x00000000
        /*0040*/ 	.short	0x0000
        /*0042*/ 	.short	0x0000
        /*0044*/ 	.byte	0x00, 0xf5, 0x21, 0x00


	//----- nvinfo : EIATTR_SPARSE_MMA_MASK
	.align		4
.L_75:
        /*0048*/ 	.byte	0x03, 0x50
        /*004a*/ 	.short	0x0000


	//----- nvinfo : EIATTR_MAXREG_COUNT
	.align		4
        /*004c*/ 	.byte	0x03, 0x1b
        /*004e*/ 	.short	0x00ff


	//----- nvinfo : EIATTR_NUM_BARRIERS
	.align		4
        /*0050*/ 	.byte	0x02, 0x4c
        /*0052*/ 	.byte	0x01
	.zero		1


	//----- nvinfo : EIATTR_MERCURY_ISA_VERSION
	.align		4
        /*0054*/ 	.byte	0x03, 0x5f
        /*0056*/ 	.short	0x0101


	//----- nvinfo : EIATTR_VRC_CTA_INIT_COUNT
	.align		4
        /*0058*/ 	.byte	0x02, 0x4a
	.zero		1
	.zero		1


	//----- nvinfo : EIATTR_EXIT_INSTR_OFFSETS
	.align		4
        /*005c*/ 	.byte	0x04, 0x1c
        /*005e*/ 	.short	(.L_77 - .L_76)


	//   ....[0]....
.L_76:
        /*0060*/ 	.word	0x000006b0


	//   ....[1]....
        /*0064*/ 	.word	0x00000910


	//   ....[2]....
        /*0068*/ 	.word	0x000009a0


	//----- nvinfo : EIATTR_CRS_STACK_SIZE
	.align		4
.L_77:
        /*006c*/ 	.byte	0x04, 0x1e
        /*006e*/ 	.short	(.L_79 - .L_78)
.L_78:
        /*0070*/ 	.word	0x00000000


	//----- nvinfo : EIATTR_CBANK_PARAM_SIZE
	.align		4
.L_79:
        /*0074*/ 	.byte	0x03, 0x19
        /*0076*/ 	.short	0x0020


	//----- nvinfo : EIATTR_PARAM_CBANK
	.align		4
        /*0078*/ 	.byte	0x04, 0x0a
        /*007a*/ 	.short	(.L_81 - .L_80)
	.align		4
.L_80:
        /*007c*/ 	.word	index@(.nv.constant0._Z13parQuadKernelPdjdd)
        /*0080*/ 	.short	0x0380
        /*0082*/ 	.short	0x0020


	//----- nvinfo : EIATTR_SW_WAR
	.align		4
.L_81:
        /*0084*/ 	.byte	0x04, 0x36
        /*0086*/ 	.short	(.L_83 - .L_82)
.L_82:
        /*0088*/ 	.word	0x00000008
.L_83:


//--------------------- .nv.info._Z18sumReductionKernelPdS_j --------------------------
	.section	.nv.info._Z18sumReductionKernelPdS_j,"",@"SHT_CUDA_INFO"
	.sectionflags	@""
	.align	4


	//----- nvinfo : EIATTR_CUDA_API_VERSION
	.align		4
        /*0000*/ 	.byte	0x04, 0x37
        /*0002*/ 	.short	(.L_85 - .L_84)
.L_84:
        /*0004*/ 	.word	0x00000082


	//----- nvinfo : EIATTR_KPARAM_INFO
	.align		4
.L_85:
        /*0008*/ 	.byte	0x04, 0x17
        /*000a*/ 	.short	(.L_87 - .L_86)
.L_86:
        /*000c*/ 	.word	0x00000000
        /*0010*/ 	.short	0x0002
        /*0012*/ 	.short	0x0010
        /*0014*/ 	.byte	0x00, 0xf0, 0x11, 0x00


	//----- nvinfo : EIATTR_KPARAM_INFO
	.align		4
.L_87:
        /*0018*/ 	.byte	0x04, 0x17
        /*001a*/ 	.short	(.L_89 - .L_88)
.L_88:
        /*001c*/ 	.word	0x00000000
        /*0020*/ 	.short	0x0001
        /*0022*/ 	.short	0x0008
        /*0024*/ 	.byte	0x00, 0xf5, 0x21, 0x00


	//----- nvinfo : EIATTR_KPARAM_INFO
	.align		4
.L_89:
        /*0028*/ 	.byte	0x04, 0x17
        /*002a*/ 	.short	(.L_91 - .L_90)
.L_90:
        /*002c*/ 	.word	0x00000000
        /*0030*/ 	.short	0x0000
        /*0032*/ 	.short	0x0000
        /*0034*/ 	.byte	0x00, 0xf5, 0x21, 0x00


	//----- nvinfo : EIATTR_SPARSE_MMA_MASK
	.align		4
.L_91:
        /*0038*/ 	.byte	0x03, 0x50
        /*003a*/ 	.short	0x0000


	//----- nvinfo : EIATTR_MAXREG_COUNT
	.align		4
        /*003c*/ 	.byte	0x03, 0x1b
        /*003e*/ 	.short	0x00ff


	//----- nvinfo : EIATTR_NUM_BARRIERS
	.align		4
        /*0040*/ 	.byte	0x02, 0x4c
        /*0042*/ 	.byte	0x01
	.zero		1


	//----- nvinfo : EIATTR_MERCURY_ISA_VERSION
	.align		4
        /*0044*/ 	.byte	0x03, 0x5f
        /*0046*/ 	.short	0x0101


	//----- nvinfo : EIATTR_VRC_CTA_INIT_COUNT
	.align		4
        /*0048*/ 	.byte	0x02, 0x4a
	.zero		1
	.zero		1


	//----- nvinfo : EIATTR_EXIT_INSTR_OFFSETS
	.align		4
        /*004c*/ 	.byte	0x04, 0x1c
        /*004e*/ 	.short	(.L_93 - .L_92)


	//   ....[0]....
.L_92:
        /*0050*/ 	.word	0x00000360


	//   ....[1]....
        /*0054*/ 	.word	0x000005c0


	//   ....[2]....
        /*0058*/ 	.word	0x00000610


	//----- nvinfo : EIATTR_CBANK_PARAM_SIZE
	.align		4
.L_93:
        /*005c*/ 	.byte	0x03, 0x19
        /*005e*/ 	.short	0x0014


	//----- nvinfo : EIATTR_PARAM_CBANK
	.align		4
        /*0060*/ 	.byte	0x04, 0x0a
        /*0062*/ 	.short	(.L_95 - .L_94)
	.align		4
.L_94:
        /*0064*/ 	.word	index@(.nv.constant0._Z18sumReductionKernelPdS_j)
        /*0068*/ 	.short	0x0380
        /*006a*/ 	.short	0x0014


	//----- nvinfo : EIATTR_SW_WAR
	.align		4
.L_95:
        /*006c*/ 	.byte	0x04, 0x36
        /*006e*/ 	.short	(.L_97 - .L_96)
.L_96:
        /*0070*/ 	.word	0x00000008
.L_97:


//--------------------- .nv.callgraph             --------------------------
	.section	.nv.callgraph,"",@"SHT_CUDA_CALLGRAPH"
	.align	4
	.sectionentsize	8
	.align		4
        /*0000*/ 	.word	0x00000000
	.align		4
        /*0004*/ 	.word	0xffffffff
	.align		4
        /*0008*/ 	.word	0x00000000
	.align		4
        /*000c*/ 	.word	0xfffffffe
	.align		4
        /*0010*/ 	.word	0x00000000
	.align		4
        /*0014*/ 	.word	0xfffffffd
	.align		4
        /*0018*/ 	.word	0x00000000
	.align		4
        /*001c*/ 	.word	0xfffffffc


//--------------------- .text._Z13parSimpKernelPdjdd --------------------------
	.section	.text._Z13parSimpKernelPdjdd,"ax",@progbits
	.align	128
        .global         _Z13parSimpKernelPdjdd
        .type           _Z13parSimpKernelPdjdd,@function
        .size           _Z13parSimpKernelPdjdd,(.L_x_113 - _Z13parSimpKernelPdjdd)
        .other          _Z13parSimpKernelPdjdd,@"STO_CUDA_ENTRY STV_DEFAULT"
_Z13parSimpKernelPdjdd:
.text._Z13parSimpKernelPdjdd:
[----:B------:R-:W-:Y:S01]  /*0000*/  LDC R1, c[0x0][0x37c] ;  /* 0x0000df00ff017b82 */ /* 0x000fe20000000800 */
[----:B------:R-:W0:Y:S07]  /*0010*/  S2R R4, SR_TID.X ;  /* 0x0000000000047919 */ /* 0x000e2e0000002100 */
[----:B------:R-:W0:Y:S01]  /*0020*/  LDC R0, c[0x0][0x360] ;  /* 0x0000d800ff007b82 */ /* 0x000e220000000800 */
[----:B------:R-:W1:Y:S01]  /*0030*/  LDCU UR5, c[0x0][0x388] ;  /* 0x00007100ff0577ac */ /* 0x000e620008000800 */
[----:B------:R-:W-:Y:S01]  /*0040*/  BSSY.RECONVERGENT B0, `(.L_x_0) ;  /* 0x0000061000007945 */ /* 0x000fe20003800200 */
[----:B------:R-:W0:Y:S01]  /*0050*/  S2R R5, SR_CTAID.X ;  /* 0x0000000000057919 */ /* 0x000e220000002500 */
[----:B------:R-:W-:Y:S01]  /*0060*/  CS2R R6, SRZ ;  /* 0x0000000000067805 */ /* 0x000fe2000001ff00 */
[----:B0-----:R-:W-:-:S05]  /*0070*/  IMAD R10, R5, R0, R4 ;  /* 0x00000000050a7224 */ /* 0x001fca00078e0204 */
[----:B-1----:R-:W-:-:S13]  /*0080*/  ISETP.GE.U32.AND P0, PT, R10, UR5, PT ;  /* 0x000000050a007c0c */ /* 0x002fda000bf06070 */
[----:B------:R-:W-:Y:S05]  /*0090*/  @P0 BRA `(.L_x_1) ;  /* 0x00000004006c0947 */ /* 0x000fea0003800000 */
[----:B------:R-:W0:Y:S01]  /*00a0*/  LDC.64 R8, c[0x0][0x390] ;  /* 0x0000e400ff087b82 */ /* 0x000e220000000a00 */
[----:B------:R-:W-:Y:S01]  /*00b0*/  UIADD3 UR4, UPT, UPT, UR5, -0x1, URZ ;  /* 0xffffffff05047890 */ /* 0x000fe2000fffe0ff */
[----:B------:R-:W0:Y:S01]  /*00c0*/  I2F.F64.U32 R2, R10 ;  /* 0x0000000a00027312 */ /* 0x000e220000201800 */
[----:B------:R-:W-:-:S04]  /*00d0*/  ISETP.NE.AND P1, PT, R10, RZ, PT ;  /* 0x000000ff0a00720c */ /* 0x000fc80003f25270 */
[----:B------:R-:W-:Y:S01]  /*00e0*/  ISETP.NE.AND P0, PT, R10, UR4, PT ;  /* 0x000000040a007c0c */ /* 0x000fe2000bf05270 */
[----:B------:R-:W0:Y:S02]  /*00f0*/  LDC.64 R6, c[0x0][0x398] ;  /* 0x0000e600ff067b82 */ /* 0x000e240000000a00 */
[----:B0-----:R-:W-:Y:S01]  /*0100*/  DFMA R2, R2, R6, R8 ;  /* 0x000000060202722b */ /* 0x001fe20000000008 */
[----:B------:R-:W-:Y:S02]  /*0110*/  IMAD.MOV.U32 R8, RZ, RZ, RZ ;  /* 0x000000ffff087224 */ /* 0x000fe400078e00ff */
[----:B------:R-:W-:-:S07]  /*0120*/  IMAD.MOV.U32 R9, RZ, RZ, 0x40490000 ;  /* 0x40490000ff097424 */ /* 0x000fce00078e00ff */
[----:B------:R-:W-:Y:S05]  /*0130*/  @P0 BRA P1, `(.L_x_2) ;  /* 0x00000000006c0947 */ /* 0x000fea0000800000 */
[C---:B------:R-:W-:Y:S01]  /*0140*/  DMUL R6, R2.reuse, 2500 ;  /* 0x40a3880002067828 */ /* 0x040fe20000000000 */
[----:B------:R-:W-:Y:S01]  /*0150*/  UMOV UR6, 0x54442d18 ;  /* 0x54442d1800067882 */ /* 0x000fe20000000000 */
[----:B------:R-:W-:Y:S01]  /*0160*/  UMOV UR7, 0x400921fb ;  /* 0x400921fb00077882 */ /* 0x000fe20000000000 */
[----:B------:R-:W-:Y:S05]  /*0170*/  BSSY.RECONVERGENT B1, `(.L_x_3) ;  /* 0x0000014000017945 */ /* 0x000fea0003800200 */
[----:B------:R-:W-:Y:S01]  /*0180*/  DFMA R6, R2, R6, 1 ;  /* 0x3ff000000206742b */ /* 0x000fe20000000006 */
[----:B------:R-:W-:-:S07]  /*0190*/  IMAD.MOV.U32 R2, RZ, RZ, 0x1 ;  /* 0x00000001ff027424 */ /* 0x000fce00078e00ff */
[----:B------:R-:W-:-:S06]  /*01a0*/  DMUL R6, R6, UR6 ;  /* 0x0000000606067c28 */ /* 0x000fcc0008000000 */
[----:B------:R-:W0:Y:S02]  /*01b0*/  MUFU.RCP64H R3, R7 ;  /* 0x0000000700037308 */ /* 0x000e240000001800 */
[----:B0-----:R-:W-:-:S08]  /*01c0*/  DFMA R10, -R6, R2, 1 ;  /* 0x3ff00000060a742b */ /* 0x001fd00000000102 */
[----:B------:R-:W-:-:S08]  /*01d0*/  DFMA R10, R10, R10, R10 ;  /* 0x0000000a0a0a722b */ /* 0x000fd0000000000a */
[----:B------:R-:W-:-:S08]  /*01e0*/  DFMA R10, R2, R10, R2 ;  /* 0x0000000a020a722b */ /* 0x000fd00000000002 */
[----:B------:R-:W-:-:S08]  /*01f0*/  DFMA R2, -R6, R10, 1 ;  /* 0x3ff000000602742b */ /* 0x000fd0000000010a */
[----:B------:R-:W-:-:S08]  /*0200*/  DFMA R2, R10, R2, R10 ;  /* 0x000000020a02722b */ /* 0x000fd0000000000a */
[----:B------:R-:W-:-:S08]  /*0210*/  DMUL R10, R2, 50 ;  /* 0x40490000020a7828 */ /* 0x000fd00000000000 */
[----:B------:R-:W-:-:S08]  /*0220*/  DFMA R12, -R6, R10, 50 ;  /* 0x40490000060c742b */ /* 0x000fd0000000010a */
[----:B------:R-:W-:-:S10]  /*0230*/  DFMA R2, R2, R12, R10 ;  /* 0x0000000c0202722b */ /* 0x000fd4000000000a */
[----:B------:R-:W-:-:S05]  /*0240*/  FFMA R10, RZ, R7, R3 ;  /* 0x00000007ff0a7223 */ /* 0x000fca0000000003 */
[----:B------:R-:W-:-:S13]  /*0250*/  FSETP.GT.AND P0, PT, |R10|, 1.469367938527859385e-39, PT ;  /* 0x001000000a00780b */ /* 0x000fda0003f04200 */
[----:B------:R-:W-:Y:S05]  /*0260*/  @P0 BRA `(.L_x_4) ;  /* 0x0000000000100947 */ /* 0x000fea0003800000 */
[----:B------:R-:W-:Y:S01]  /*0270*/  IMAD.MOV.U32 R2, RZ, RZ, R6 ;  /* 0x000000ffff027224 */ /* 0x000fe200078e0006 */
[----:B------:R-:W-:Y:S01]  /*0280*/  MOV R12, 0x2b0 ;  /* 0x000002b0000c7802 */ /* 0x000fe20000000f00 */
[----:B------:R-:W-:-:S07]  /*0290*/  IMAD.MOV.U32 R3, RZ, RZ, R7 ;  /* 0x000000ffff037224 */ /* 0x000fce00078e0007 */
[----:B------:R-:W-:Y:S05]  /*02a0*/  CALL.REL.NOINC `($__internal_0_$__cuda_sm20_div_rn_f64_full) ;  /* 0x0000000800487944 */ /* 0x000fea0003c00000 */
.L_x_4:
[----:B------:R-:W-:Y:S05]  /*02b0*/  BSYNC.RECONVERGENT B1 ;  /* 0x0000000000017941 */ /* 0x000fea0003800200 */
.L_x_3:
[----:B------:R-:W-:Y:S02]  /*02c0*/  IMAD.MOV.U32 R6, RZ, RZ, R2 ;  /* 0x000000ffff067224 */ /* 0x000fe400078e0002 */
[----:B------:R-:W-:Y:S01]  /*02d0*/  IMAD.MOV.U32 R7, RZ, RZ, R3 ;  /* 0x000000ffff077224 */ /* 0x000fe200078e0003 */
[----:B------:R-:W-:Y:S06]  /*02e0*/  BRA `(.L_x_1) ;  /* 0x0000000000d87947 */ /* 0x000fec0003800000 */
.L_x_2:
[----:B------:R-:W-:-:S04]  /*02f0*/  LOP3.LUT R10, R10, 0x1, RZ, 0xc0, !PT ;  /* 0x000000010a0a7812 */ /* 0x000fc800078ec0ff */
[----:B------:R-:W-:-:S13]  /*0300*/  ISETP.NE.U32.AND P0, PT, R10, 0x1, PT ;  /* 0x000000010a00780c */ /* 0x000fda0003f05070 */
[----:B------:R-:W-:Y:S05]  /*0310*/  @P0 BRA `(.L_x_5) ;  /* 0x0000000000680947 */ /* 0x000fea0003800000 */
        /* <DEDUP_REMOVED lines=23> */
.L_x_7:
[----:B------:R-:W-:Y:S05]  /*0490*/  BSYNC.RECONVERGENT B1 ;  /* 0x0000000000017941 */ /* 0x000fea0003800200 */
.L_x_6:
[----:B------:R-:W-:Y:S01]  /*04a0*/  DMUL R6, R2, 4 ;  /* 0x4010000002067828 */ /* 0x000fe20000000000 */
[----:B------:R-:W-:Y:S10]  /*04b0*/  BRA `(.L_x_1) ;  /* 0x0000000000647947 */ /* 0x000ff40003800000 */
.L_x_5:
        /* <DEDUP_REMOVED lines=23> */
.L_x_9:
[----:B------:R-:W-:Y:S05]  /*0630*/  BSYNC.RECONVERGENT B1 ;  /* 0x0000000000017941 */ /* 0x000fea0003800200 */
.L_x_8:
[----:B------:R-:W-:-:S11]  /*0640*/  DADD R6, R2, R2 ;  /* 0x0000000002067229 */ /* 0x000fd60000000002 */
.L_x_1:
[----:B------:R-:W-:Y:S05]  /*0650*/  BSYNC.RECONVERGENT B0 ;  /* 0x0000000000007941 */ /* 0x000fea0003800200 */
.L_x_0:
[----:B------:R-:W0:Y:S01]  /*0660*/  S2UR UR5, SR_CgaCtaId ;  /* 0x00000000000579c3 */ /* 0x000e220000008800 */
[----:B------:R-:W-:Y:S01]  /*0670*/  UMOV UR4, 0x400 ;  /* 0x0000040000047882 */ /* 0x000fe20000000000 */
[----:B------:R-:W-:Y:S01]  /*0680*/  ISETP.GE.U32.AND P0, PT, R0, 0x400, PT ;  /* 0x000004000000780c */ /* 0x000fe20003f06070 */
[----:B0-----:R-:W-:-:S06]  /*0690*/  ULEA UR4, UR5, UR4, 0x18 ;  /* 0x0000000405047291 */ /* 0x001fcc000f8ec0ff */
[----:B------:R-:W-:-:S05]  /*06a0*/  LEA R2, R4, UR4, 0x3 ;  /* 0x0000000404027c11 */ /* 0x000fca000f8e18ff */
[----:B------:R0:W-:Y:S01]  /*06b0*/  STS.64 [R2], R6 ;  /* 0x0000000602007388 */ /* 0x0001e20000000a00 */
[----:B------:R-:W-:Y:S06]  /*06c0*/  BAR.SYNC.DEFER_BLOCKING 0x0 ;  /* 0x0000000000007b1d */ /* 0x000fec0000010000 */
[----:B------:R-:W-:Y:S05]  /*06d0*/  @!P0 BRA `(.L_x_10) ;  /* 0x00000000001c8947 */ /* 0x000fea0003800000 */
[----:B------:R-:W-:-:S13]  /*06e0*/  ISETP.GT.U32.AND P0, PT, R4, 0x1ff, PT ;  /* 0x000001ff0400780c */ /* 0x000fda0003f04070 */
[----:B0-----:R-:W-:Y:S04]  /*06f0*/  @!P0 LDS.64 R6, [R2+0x1000] ;  /* 0x0010000002068984 */ /* 0x001fe80000000a00 */
[----:B------:R-:W0:Y:S02]  /*0700*/  @!P0 LDS.64 R8, [R2] ;  /* 0x0000000002088984 */ /* 0x000e240000000a00 */
[----:B0-----:R-:W-:-:S07]  /*0710*/  @!P0 DADD R6, R6, R8 ;  /* 0x0000000006068229 */ /* 0x001fce0000000008 */
[----:B------:R0:W-:Y:S01]  /*0720*/  @!P0 STS.64 [R2], R6 ;  /* 0x0000000602008388 */ /* 0x0001e20000000a00 */
[----:B------:R-:W-:Y:S06]  /*0730*/  BAR.SYNC.DEFER_BLOCKING 0x0 ;  /* 0x0000000000007b1d */ /* 0x000fec0000010000 */
[----:B------:R-:W-:Y:S05]  /*0740*/  BRA `(.L_x_11) ;  /* 0x0000000000087947 */ /* 0x000fea0003800000 */
.L_x_10:
[----:B------:R-:W-:-:S13]  /*0750*/  ISETP.GE.U32.AND P0, PT, R0, 0x200, PT ;  /* 0x000002000000780c */ /* 0x000fda0003f06070 */
[----:B------:R-:W-:Y:S05]  /*0760*/  @!P0 BRA `(.L_x_12) ;  /* 0x00000000001c8947 */ /* 0x000fea0003800000 */
.L_x_11:
[----:B------:R-:W-:-:S13]  /*0770*/  ISETP.GT.U32.AND P0, PT, R4, 0xff, PT ;  /* 0x000000ff0400780c */ /* 0x000fda0003f04070 */
[----:B0-----:R-:W-:Y:S04]  /*0780*/  @!P0 LDS.64 R6, [R2+0x800] ;  /* 0x0008000002068984 */ /* 0x001fe80000000a00 */
[----:B------:R-:W0:Y:S02]  /*0790*/  @!P0 LDS.64 R8, [R2] ;  /* 0x0000000002088984 */ /* 0x000e240000000a00 */
[----:B0-----:R-:W-:-:S07]  /*07a0*/  @!P0 DADD R6, R6, R8 ;  /* 0x0000000006068229 */ /* 0x001fce0000000008 */
[----:B------:R0:W-:Y:S01]  /*07b0*/  @!P0 STS.64 [R2], R6 ;  /* 0x0000000602008388 */ /* 0x0001e20000000a00 */
[----:B------:R-:W-:Y:S06]  /*07c0*/  BAR.SYNC.DEFER_BLOCKING 0x0 ;  /* 0x0000000000007b1d */ /* 0x000fec0000010000 */
[----:B------:R-:W-:Y:S05]  /*07d0*/  BRA `(.L_x_13) ;  /* 0x0000000000087947 */ /* 0x000fea0003800000 */
.L_x_12:
[----:B------:R-:W-:-:S13]  /*07e0*/  ISETP.GE.U32.AND P0, PT, R0, 0x100, PT ;  /* 0x000001000000780c */ /* 0x000fda0003f06070 */
[----:B------:R-:W-:Y:S05]  /*07f0*/  @!P0 BRA `(.L_x_14) ;  /* 0x00000000001c8947 */ /* 0x000fea0003800000 */
.L_x_13:
[----:B------:R-:W-:-:S13]  /*0800*/  ISETP.GT.U32.AND P0, PT, R4, 0x7f, PT ;  /* 0x0000007f0400780c */ /* 0x000fda0003f04070 */
[----:B0-----:R-:W-:Y:S04]  /*0810*/  @!P0 LDS.64 R6, [R2+0x400] ;  /* 0x0004000002068984 */ /* 0x001fe80000000a00 */
[----:B------:R-:W0:Y:S02]  /*0820*/  @!P0 LDS.64 R8, [R2] ;  /* 0x0000000002088984 */ /* 0x000e240000000a00 */
[----:B0-----:R-:W-:-:S07]  /*0830*/  @!P0 DADD R6, R6, R8 ;  /* 0x0000000006068229 */ /* 0x001fce0000000008 */
[----:B------:R0:W-:Y:S01]  /*0840*/  @!P0 STS.64 [R2], R6 ;  /* 0x0000000602008388 */ /* 0x0001e20000000a00 */
[----:B------:R-:W-:Y:S06]  /*0850*/  BAR.SYNC.DEFER_BLOCKING 0x0 ;  /* 0x0000000000007b1d */ /* 0x000fec0000010000 */
[----:B------:R-:W-:Y:S05]  /*0860*/  BRA `(.L_x_15) ;  /* 0x0000000000087947 */ /* 0x000fea0003800000 */
.L_x_14:
[----:B------:R-:W-:-:S13]  /*0870*/  ISETP.GE.U32.AND P0, PT, R0, 0x80, PT ;  /* 0x000000800000780c */ /* 0x000fda0003f06070 */
[----:B------:R-:W-:Y:S05]  /*0880*/  @!P0 BRA `(.L_x_16) ;  /* 0x0000000000188947 */ /* 0x000fea0003800000 */
.L_x_15:
[----:B------:R-:W-:-:S13]  /*0890*/  ISETP.GT.U32.AND P0, PT, R4, 0x3f, PT ;  /* 0x0000003f0400780c */ /* 0x000fda0003f04070 */
[----:B0-----:R-:W-:Y:S04]  /*08a0*/  @!P0 LDS.64 R6, [R2+0x200] ;  /* 0x0002000002068984 */ /* 0x001fe80000000a00 */
[----:B------:R-:W0:Y:S02]  /*08b0*/  @!P0 LDS.64 R8, [R2] ;  /* 0x0000000002088984 */ /* 0x000e240000000a00 */
[----:B0-----:R-:W-:-:S07]  /*08c0*/  @!P0 DADD R6, R6, R8 ;  /* 0x0000000006068229 */ /* 0x001fce0000000008 */
[----:B------:R1:W-:Y:S01]  /*08d0*/  @!P0 STS.64 [R2], R6 ;  /* 0x0000000602008388 */ /* 0x0003e20000000a00 */
[----:B------:R-:W-:Y:S06]  /*08e0*/  BAR.SYNC.DEFER_BLOCKING 0x0 ;  /* 0x0000000000007b1d */ /* 0x000fec0000010000 */
.L_x_16:
[----:B------:R-:W-:-:S13]  /*08f0*/  ISETP.GT.U32.AND P0, PT, R4, 0x1f, PT ;  /* 0x0000001f0400780c */ /* 0x000fda0003f04070 */
[----:B------:R-:W-:Y:S05]  /*0900*/  @P0 EXIT ;  /* 0x000000000000094d */ /* 0x000fea0003800000 */
[----:B------:R-:W-:-:S13]  /*0910*/  ISETP.GE.U32.AND P0, PT, R0, 0x40, PT ;  /* 0x000000400000780c */ /* 0x000fda0003f06070 */
[----:B01----:R-:W-:Y:S04]  /*0920*/  @P0 LDS.64 R6, [R2+0x100] ;  /* 0x0001000002060984 */ /* 0x003fe80000000a00 */
[----:B------:R-:W0:Y:S02]  /*0930*/  @P0 LDS.64 R8, [R2] ;  /* 0x0000000002080984 */ /* 0x000e240000000a00 */
[----:B0-----:R-:W-:Y:S01]  /*0940*/  @P0 DADD R6, R6, R8 ;  /* 0x0000000006060229 */ /* 0x001fe20000000008 */
[----:B------:R-:W-:Y:S10]  /*0950*/  @P0 BRA `(.L_x_17) ;  /* 0x00000000000c0947 */ /* 0x000ff40003800000 */
[----:B------:R-:W-:-:S13]  /*0960*/  ISETP.GE.U32.AND P0, PT, R0, 0x20, PT ;  /* 0x000000200000780c */ /* 0x000fda0003f06070 */
[----:B------:R-:W-:Y:S05]  /*0970*/  @!P0 BRA `(.L_x_18) ;  /* 0x0000000000148947 */ /* 0x000fea0003800000 */
[----:B------:R0:W1:Y:S02]  /*0980*/  LDS.64 R6, [R2] ;  /* 0x0000000002067984 */ /* 0x0000640000000a00 */
.L_x_17:
[----:B------:R-:W1:Y:S02]  /*0990*/  LDS.64 R8, [R2+0x80] ;  /* 0x0000800002087984 */ /* 0x000e640000000a00 */
[----:B-1----:R-:W-:-:S07]  /*09a0*/  DADD R6, R8, R6 ;  /* 0x0000000008067229 */ /* 0x002fce0000000006 */
[----:B------:R2:W-:Y:S01]  /*09b0*/  STS.64 [R2], R6 ;  /* 0x0000000602007388 */ /* 0x0005e20000000a00 */
[----:B------:R-:W-:Y:S05]  /*09c0*/  BRA `(.L_x_19) ;  /* 0x00000000000c7947 */ /* 0x000fea0003800000 */
.L_x_18:
[----:B------:R-:W-:-:S13]  /*09d0*/  ISETP.GE.U32.AND P0, PT, R0, 0x10, PT ;  /* 0x000000100000780c */ /* 0x000fda0003f06070 */
[----:B------:R-:W-:Y:S05]  /*09e0*/  @!P0 BRA `(.L_x_20) ;  /* 0x0000000000108947 */ /* 0x000fea0003800000 */
[----:B------:R0:W1:Y:S02]  /*09f0*/  LDS.64 R6, [R2] ;  /* 0x0000000002067984 */ /* 0x0000640000000a00 */
.L_x_19:
[----:B------:R-:W1:Y:S02]  /*0a00*/  LDS.64 R8, [R2+0x40] ;  /* 0x0000400002087984 */ /* 0x000e640000000a00 */
[----:B-12---:R-:W-:Y:S01]  /*0a10*/  DADD R6, R8, R6 ;  /* 0x0000000008067229 */ /* 0x006fe20000000006 */
[----:B------:R-:W-:Y:S10]  /*0a20*/  BRA `(.L_x_21) ;  /* 0x00000000000c7947 */ /* 0x000ff40003800000 */
.L_x_20:
[----:B------:R-:W-:-:S13]  /*0a30*/  ISETP.GE.U32.AND P0, PT, R0, 0x8, PT ;  /* 0x000000080000780c */ /* 0x000fda0003f06070 */
[----:B------:R-:W-:Y:S05]  /*0a40*/  @!P0 BRA `(.L_x_22) ;  /* 0x0000000000108947 */ /* 0x000fea0003800000 */
[----:B------:R0:W1:Y:S02]  /*0a50*/  LDS.64 R6, [R2] ;  /* 0x0000000002067984 */ /* 0x0000640000000a00 */
.L_x_21:
[----:B------:R-:W1:Y:S02]  /*0a60*/  LDS.64 R8, [R2+0x20] ;  /* 0x0000200002087984 */ /* 0x000e640000000a00 */
[----:B-1----:R-:W-:Y:S01]  /*0a70*/  DADD R6, R8, R6 ;  /* 0x0000000008067229 */ /* 0x002fe20000000006 */
[----:B------:R-:W-:Y:S10]  /*0a80*/  BRA `(.L_x_23) ;  /* 0x00000000000c7947 */ /* 0x000ff40003800000 */
.L_x_22:
[----:B------:R-:W-:-:S13]  /*0a90*/  ISETP.GE.U32.AND P0, PT, R0, 0x4, PT ;  /* 0x000000040000780c */ /* 0x000fda0003f06070 */
[----:B------:R-:W-:Y:S05]  /*0aa0*/  @!P0 BRA `(.L_x_24) ;  /* 0x0000000000108947 */ /* 0x000fea0003800000 */
[----:B------:R0:W1:Y:S02]  /*0ab0*/  LDS.64 R6, [R2] ;  /* 0x0000000002067984 */ /* 0x0000640000000a00 */
.L_x_23:
[----:B------:R-:W1:Y:S02]  /*0ac0*/  LDS.64 R8, [R2+0x10] ;  /* 0x0000100002087984 */ /* 0x000e640000000a00 */
[----:B-1----:R-:W-:Y:S01]  /*0ad0*/  DADD R6, R8, R6 ;  /* 0x0000000008067229 */ /* 0x002fe20000000006 */
[----:B------:R-:W-:Y:S10]  /*0ae0*/  BRA `(.L_x_25) ;  /* 0x00000000000c7947 */ /* 0x000ff40003800000 */
.L_x_24:
[----:B------:R-:W-:-:S13]  /*0af0*/  ISETP.GE.U32.AND P0, PT, R0, 0x2, PT ;  /* 0x000000020000780c */ /* 0x000fda0003f06070 */
[----:B------:R-:W-:Y:S05]  /*0b00*/  @!P0 BRA `(.L_x_26) ;  /* 0x0000000000108947 */ /* 0x000fea0003800000 */
[----:B------:R0:W1:Y:S02]  /*0b10*/  LDS.64 R6, [R2] ;  /* 0x0000000002067984 */ /* 0x0000640000000a00 */
.L_x_25:
[----:B------:R-:W1:Y:S02]  /*0b20*/  LDS.64 R8, [R2+0x8] ;  /* 0x0000080002087984 */ /* 0x000e640000000a00 */
[----:B-1----:R-:W-:-:S07]  /*0b30*/  DADD R6, R8, R6 ;  /* 0x0000000008067229 */ /* 0x002fce0000000006 */
[----:B------:R1:W-:Y:S04]  /*0b40*/  STS.64 [R2], R6 ;  /* 0x0000000602007388 */ /* 0x0003e80000000a00 */
.L_x_26:
[----:B------:R-:W-:-:S13]  /*0b50*/  ISETP.NE.AND P0, PT, R4, RZ, PT ;  /* 0x000000ff0400720c */ /* 0x000fda0003f05270 */
[----:B------:R-:W-:Y:S05]  /*0b60*/  @P0 EXIT ;  /* 0x000000000000094d */ /* 0x000fea0003800000 */
[----:B01----:R-:W0:Y:S01]  /*0b70*/  LDS.64 R2, [UR4] ;  /* 0x00000004ff027984 */ /* 0x003e220008000a00 */
[----:B------:R-:W1:Y:S01]  /*0b80*/  LDC.64 R6, c[0x0][0x380] ;  /* 0x0000e000ff067b82 */ /* 0x000e620000000a00 */
[----:B------:R-:W0:Y:S01]  /*0b90*/  LDCU.64 UR6, c[0x0][0x358] ;  /* 0x00006b00ff0677ac */ /* 0x000e220008000a00 */
[----:B-1----:R-:W-:-:S05]  /*0ba0*/  IMAD.WIDE.U32 R4, R5, 0x8, R6 ;  /* 0x0000000805047825 */ /* 0x002fca00078e0006 */
[----:B0-----:R-:W-:Y:S01]  /*0bb0*/  STG.E.64 desc[UR6][R4.64], R2 ;  /* 0x0000000204007986 */ /* 0x001fe2000c101b06 */
[----:B------:R-:W-:Y:S05]  /*0bc0*/  EXIT ;  /* 0x000000000000794d */ /* 0x000fea0003800000 */
        .weak           $__internal_0_$__cuda_sm20_div_rn_f64_full
        .type           $__internal_0_$__cuda_sm20_div_rn_f64_full,@function
        .size           $__internal_0_$__cuda_sm20_div_rn_f64_full,(.L_x_113 - $__internal_0_$__cuda_sm20_div_rn_f64_full)
$__internal_0_$__cuda_sm20_div_rn_f64_full:
[C---:B------:R-:W-:Y:S01]  /*0bd0*/  FSETP.GEU.AND P0, PT, |R3|.reuse, 1.469367938527859385e-39, PT ;  /* 0x001000000300780b */ /* 0x040fe20003f0e200 */
[----:B------:R-:W-:Y:S01]  /*0be0*/  IMAD.MOV.U32 R14, RZ, RZ, 0x1 ;  /* 0x00000001ff0e7424 */ /* 0x000fe200078e00ff */
[C---:B------:R-:W-:Y:S01]  /*0bf0*/  LOP3.LUT R6, R3.reuse, 0x800fffff, RZ, 0xc0, !PT ;  /* 0x800fffff03067812 */ /* 0x040fe200078ec0ff */
[----:B------:R-:W-:Y:S01]  /*0c00*/  IMAD.MOV.U32 R13, RZ, RZ, 0x1ca00000 ;  /* 0x1ca00000ff0d7424 */ /* 0x000fe200078e00ff */
[----:B------:R-:W-:Y:S02]  /*0c10*/  LOP3.LUT R17, R3, 0x7ff00000, RZ, 0xc0, !PT ;  /* 0x7ff0000003117812 */ /* 0x000fe400078ec0ff */
[----:B------:R-:W-:Y:S01]  /*0c20*/  LOP3.LUT R7, R6, 0x3ff00000, RZ, 0xfc, !PT ;  /* 0x3ff0000006077812 */ /* 0x000fe200078efcff */
[----:B------:R-:W-:Y:S01]  /*0c30*/  IMAD.MOV.U32 R6, RZ, RZ, R2 ;  /* 0x000000ffff067224 */ /* 0x000fe200078e0002 */
[----:B------:R-:W-:-:S04]  /*0c40*/  LOP3.LUT R16, R9, 0x7ff00000, RZ, 0xc0, !PT ;  /* 0x7ff0000009107812 */ /* 0x000fc800078ec0ff */
[----:B------:R-:W-:Y:S01]  /*0c50*/  ISETP.GE.U32.AND P1, PT, R16, R17, PT ;  /* 0x000000111000720c */ /* 0x000fe20003f26070 */
[----:B------:R-:W-:Y:S01]  /*0c60*/  @!P0 DMUL R6, R2, 8.98846567431157953865e+307 ;  /* 0x7fe0000002068828 */ /* 0x000fe20000000000 */
[----:B------:R-:W-:-:S05]  /*0c70*/  IMAD.MOV.U32 R23, RZ, RZ, R16 ;  /* 0x000000ffff177224 */ /* 0x000fca00078e0010 */
[----:B------:R-:W0:Y:S02]  /*0c80*/  MUFU.RCP64H R15, R7 ;  /* 0x00000007000f7308 */ /* 0x000e240000001800 */
[----:B0-----:R-:W-:-:S08]  /*0c90*/  DFMA R10, R14, -R6, 1 ;  /* 0x3ff000000e0a742b */ /* 0x001fd00000000806 */
[----:B------:R-:W-:-:S08]  /*0ca0*/  DFMA R10, R10, R10, R10 ;  /* 0x0000000a0a0a722b */ /* 0x000fd0000000000a */
[----:B------:R-:W-:Y:S01]  /*0cb0*/  DFMA R14, R14, R10, R14 ;  /* 0x0000000a0e0e722b */ /* 0x000fe2000000000e */
[----:B------:R-:W-:Y:S01]  /*0cc0*/  SEL R11, R13, 0x63400000, !P1 ;  /* 0x634000000d0b7807 */ /* 0x000fe20004800000 */
[----:B------:R-:W-:Y:S01]  /*0cd0*/  IMAD.MOV.U32 R10, RZ, RZ, R8 ;  /* 0x000000ffff0a7224 */ /* 0x000fe200078e0008 */
[----:B------:R-:W-:Y:S02]  /*0ce0*/  FSETP.GEU.AND P1, PT, |R9|, 1.469367938527859385e-39, PT ;  /* 0x001000000900780b */ /* 0x000fe40003f2e200 */
[----:B------:R-:W-:-:S03]  /*0cf0*/  LOP3.LUT R11, R11, 0x800fffff, R9, 0xf8, !PT ;  /* 0x800fffff0b0b7812 */ /* 0x000fc600078ef809 */
[----:B------:R-:W-:-:S08]  /*0d00*/  DFMA R18, R14, -R6, 1 ;  /* 0x3ff000000e12742b */ /* 0x000fd00000000806 */
[----:B------:R-:W-:Y:S01]  /*0d10*/  DFMA R14, R14, R18, R14 ;  /* 0x000000120e0e722b */ /* 0x000fe2000000000e */
[----:B------:R-:W-:Y:S10]  /*0d20*/  @P1 BRA `(.L_x_27) ;  /* 0x0000000000201947 */ /* 0x000ff40003800000 */
[----:B------:R-:W-:Y:S01]  /*0d30*/  LOP3.LUT R19, R3, 0x7ff00000, RZ, 0xc0, !PT ;  /* 0x7ff0000003137812 */ /* 0x000fe200078ec0ff */
[----:B------:R-:W-:-:S03]  /*0d40*/  IMAD.MOV.U32 R18, RZ, RZ, RZ ;  /* 0x000000ffff127224 */ /* 0x000fc600078e00ff */
[----:B------:R-:W-:-:S04]  /*0d50*/  ISETP.GE.U32.AND P1, PT, R16, R19, PT ;  /* 0x000000131000720c */ /* 0x000fc80003f26070 */
[----:B------:R-:W-:-:S04]  /*0d60*/  SEL R19, R13, 0x63400000, !P1 ;  /* 0x634000000d137807 */ /* 0x000fc80004800000 */
[----:B------:R-:W-:-:S04]  /*0d70*/  LOP3.LUT R19, R19, 0x80000000, R9, 0xf8, !PT ;  /* 0x8000000013137812 */ /* 0x000fc800078ef809 */
[----:B------:R-:W-:-:S06]  /*0d80*/  LOP3.LUT R19, R19, 0x100000, RZ, 0xfc, !PT ;  /* 0x0010000013137812 */ /* 0x000fcc00078efcff */
[----:B------:R-:W-:-:S10]  /*0d90*/  DFMA R10, R10, 2, -R18 ;  /* 0x400000000a0a782b */ /* 0x000fd40000000812 */
[----:B------:R-:W-:-:S07]  /*0da0*/  LOP3.LUT R23, R11, 0x7ff00000, RZ, 0xc0, !PT ;  /* 0x7ff000000b177812 */ /* 0x000fce00078ec0ff */
.L_x_27:
[----:B------:R-:W-:Y:S01]  /*0db0*/  IMAD.MOV.U32 R22, RZ, RZ, R17 ;  /* 0x000000ffff167224 */ /* 0x000fe200078e0011 */
[----:B------:R-:W-:Y:S01]  /*0dc0*/  @!P0 LOP3.LUT R22, R7, 0x7ff00000, RZ, 0xc0, !PT ;  /* 0x7ff0000007168812 */ /* 0x000fe200078ec0ff */
[----:B------:R-:W-:Y:S01]  /*0dd0*/  VIADD R17, R23, 0xffffffff ;  /* 0xffffffff17117836 */ /* 0x000fe20000000000 */
[----:B------:R-:W-:Y:S01]  /*0de0*/  DMUL R18, R14, R10 ;  /* 0x0000000a0e127228 */ /* 0x000fe20000000000 */
[----:B------:R-:W-:Y:S02]  /*0df0*/  BSSY.RECONVERGENT B2, `(.L_x_28) ;  /* 0x0000037000027945 */ /* 0x000fe40003800200 */
[----:B------:R-:W-:Y:S01]  /*0e00*/  VIADD R24, R22, 0xffffffff ;  /* 0xffffffff16187836 */ /* 0x000fe20000000000 */
[----:B------:R-:W-:-:S04]  /*0e10*/  ISETP.GT.U32.AND P0, PT, R17, 0x7feffffe, PT ;  /* 0x7feffffe1100780c */ /* 0x000fc80003f04070 */
[----:B------:R-:W-:Y:S01]  /*0e20*/  ISETP.GT.U32.OR P0, PT, R24, 0x7feffffe, P0 ;  /* 0x7feffffe1800780c */ /* 0x000fe20000704470 */
[----:B------:R-:W-:-:S08]  /*0e30*/  DFMA R20, R18, -R6, R10 ;  /* 0x800000061214722b */ /* 0x000fd0000000000a */
[----:B------:R-:W-:-:S04]  /*0e40*/  DFMA R14, R14, R20, R18 ;  /* 0x000000140e0e722b */ /* 0x000fc80000000012 */
[----:B------:R-:W-:Y:S07]  /*0e50*/  @P0 BRA `(.L_x_29) ;  /* 0x00000000006c0947 */ /* 0x000fee0003800000 */
[----:B------:R-:W-:-:S04]  /*0e60*/  LOP3.LUT R9, R3, 0x7ff00000, RZ, 0xc0, !PT ;  /* 0x7ff0000003097812 */ /* 0x000fc800078ec0ff */
[CC--:B------:R-:W-:Y:S02]  /*0e70*/  VIADDMNMX R8, R16.reuse, -R9.reuse, 0xb9600000, !PT ;  /* 0xb960000010087446 */ /* 0x0c0fe40007800909 */
[----:B------:R-:W-:Y:S02]  /*0e80*/  ISETP.GE.U32.AND P0, PT, R16, R9, PT ;  /* 0x000000091000720c */ /* 0x000fe40003f06070 */
[----:B------:R-:W-:Y:S02]  /*0e90*/  VIMNMX R8, PT, PT, R8, 0x46a00000, PT ;  /* 0x46a0000008087848 */ /* 0x000fe40003fe0100 */
[----:B------:R-:W-:-:S05]  /*0ea0*/  SEL R13, R13, 0x63400000, !P0 ;  /* 0x634000000d0d7807 */ /* 0x000fca0004000000 */
[----:B------:R-:W-:Y:S02]  /*0eb0*/  IMAD.IADD R13, R8, 0x1, -R13 ;  /* 0x00000001080d7824 */ /* 0x000fe400078e0a0d */
[----:B------:R-:W-:Y:S02]  /*0ec0*/  IMAD.MOV.U32 R8, RZ, RZ, RZ ;  /* 0x000000ffff087224 */ /* 0x000fe400078e00ff */
[----:B------:R-:W-:-:S06]  /*0ed0*/  VIADD R9, R13, 0x7fe00000 ;  /* 0x7fe000000d097836 */ /* 0x000fcc0000000000 */
[----:B------:R-:W-:-:S10]  /*0ee0*/  DMUL R16, R14, R8 ;  /* 0x000000080e107228 */ /* 0x000fd40000000000 */
[----:B------:R-:W-:-:S13]  /*0ef0*/  FSETP.GTU.AND P0, PT, |R17|, 1.469367938527859385e-39, PT ;  /* 0x001000001100780b */ /* 0x000fda0003f0c200 */
[----:B------:R-:W-:Y:S05]  /*0f00*/  @P0 BRA `(.L_x_30) ;  /* 0x0000000000940947 */ /* 0x000fea0003800000 */
[----:B------:R-:W-:Y:S01]  /*0f10*/  DFMA R6, R14, -R6, R10 ;  /* 0x800000060e06722b */ /* 0x000fe2000000000a */
[----:B------:R-:W-:-:S09]  /*0f20*/  IMAD.MOV.U32 R8, RZ, RZ, RZ ;  /* 0x000000ffff087224 */ /* 0x000fd200078e00ff */
[C---:B------:R-:W-:Y:S02]  /*0f30*/  FSETP.NEU.AND P0, PT, R7.reuse, RZ, PT ;  /* 0x000000ff0700720b */ /* 0x040fe40003f0d000 */
[----:B------:R-:W-:-:S04]  /*0f40*/  LOP3.LUT R11, R7, 0x80000000, R3, 0x48, !PT ;  /* 0x80000000070b7812 */ /* 0x000fc800078e4803 */
[----:B------:R-:W-:-:S07]  /*0f50*/  LOP3.LUT R9, R11, R9, RZ, 0xfc, !PT ;  /* 0x000000090b097212 */ /* 0x000fce00078efcff */
[----:B------:R-:W-:Y:S05]  /*0f60*/  @!P0 BRA `(.L_x_30) ;  /* 0x00000000007c8947 */ /* 0x000fea0003800000 */
[----:B------:R-:W-:Y:S01]  /*0f70*/  IMAD.MOV R3, RZ, RZ, -R13 ;  /* 0x000000ffff037224 */ /* 0x000fe200078e0a0d */
[----:B------:R-:W-:Y:S01]  /*0f80*/  DMUL.RP R8, R14, R8 ;  /* 0x000000080e087228 */ /* 0x000fe20000008000 */
[----:B------:R-:W-:-:S06]  /*0f90*/  IMAD.MOV.U32 R2, RZ, RZ, RZ ;  /* 0x000000ffff027224 */ /* 0x000fcc00078e00ff */
[----:B------:R-:W-:-:S03]  /*0fa0*/  DFMA R2, R16, -R2, R14 ;  /* 0x800000021002722b */ /* 0x000fc6000000000e */
[----:B------:R-:W-:-:S03]  /*0fb0*/  LOP3.LUT R11, R9, R11, RZ, 0x3c, !PT ;  /* 0x0000000b090b7212 */ /* 0x000fc600078e3cff */
[----:B------:R-:W-:-:S04]  /*0fc0*/  IADD3 R2, PT, PT, -R13, -0x43300000, RZ ;  /* 0xbcd000000d027810 */ /* 0x000fc80007ffe1ff */
[----:B------:R-:W-:-:S04]  /*0fd0*/  FSETP.NEU.AND P0, PT, |R3|, R2, PT ;  /* 0x000000020300720b */ /* 0x000fc80003f0d200 */
[----:B------:R-:W-:Y:S02]  /*0fe0*/  FSEL R16, R8, R16, !P0 ;  /* 0x0000001008107208 */ /* 0x000fe40004000000 */
[----:B------:R-:W-:Y:S01]  /*0ff0*/  FSEL R17, R11, R17, !P0 ;  /* 0x000000110b117208 */ /* 0x000fe20004000000 */
[----:B------:R-:W-:Y:S06]  /*1000*/  BRA `(.L_x_30) ;  /* 0x0000000000547947 */ /* 0x000fec0003800000 */
.L_x_29:
[----:B------:R-:W-:-:S14]  /*1010*/  DSETP.NAN.AND P0, PT, R8, R8, PT ;  /* 0x000000080800722a */ /* 0x000fdc0003f08000 */
[----:B------:R-:W-:Y:S05]  /*1020*/  @P0 BRA `(.L_x_31) ;  /* 0x0000000000440947 */ /* 0x000fea0003800000 */
[----:B------:R-:W-:-:S14]  /*1030*/  DSETP.NAN.AND P0, PT, R2, R2, PT ;  /* 0x000000020200722a */ /* 0x000fdc0003f08000 */
[----:B------:R-:W-:Y:S05]  /*1040*/  @P0 BRA `(.L_x_32) ;  /* 0x0000000000300947 */ /* 0x000fea0003800000 */
[----:B------:R-:W-:Y:S01]  /*1050*/  ISETP.NE.AND P0, PT, R23, R22, PT ;  /* 0x000000161700720c */ /* 0x000fe20003f05270 */
[----:B------:R-:W-:Y:S02]  /*1060*/  IMAD.MOV.U32 R16, RZ, RZ, 0x0 ;  /* 0x00000000ff107424 */ /* 0x000fe400078e00ff */
[----:B------:R-:W-:-:S10]  /*1070*/  IMAD.MOV.U32 R17, RZ, RZ, -0x80000 ;  /* 0xfff80000ff117424 */ /* 0x000fd400078e00ff */
[----:B------:R-:W-:Y:S05]  /*1080*/  @!P0 BRA `(.L_x_30) ;  /* 0x0000000000348947 */ /* 0x000fea0003800000 */
[----:B------:R-:W-:Y:S02]  /*1090*/  ISETP.NE.AND P0, PT, R23, 0x7ff00000, PT ;  /* 0x7ff000001700780c */ /* 0x000fe40003f05270 */
[----:B------:R-:W-:Y:S02]  /*10a0*/  LOP3.LUT R17, R9, 0x80000000, R3, 0x48, !PT ;  /* 0x8000000009117812 */ /* 0x000fe400078e4803 */
[----:B------:R-:W-:-:S13]  /*10b0*/  ISETP.EQ.OR P0, PT, R22, RZ, !P0 ;  /* 0x000000ff1600720c */ /* 0x000fda0004702670 */
[----:B------:R-:W-:Y:S01]  /*10c0*/  @P0 LOP3.LUT R2, R17, 0x7ff00000, RZ, 0xfc, !PT ;  /* 0x7ff0000011020812 */ /* 0x000fe200078efcff */
[----:B------:R-:W-:Y:S02]  /*10d0*/  @!P0 IMAD.MOV.U32 R16, RZ, RZ, RZ ;  /* 0x000000ffff108224 */ /* 0x000fe400078e00ff */
[----:B------:R-:W-:Y:S02]  /*10e0*/  @P0 IMAD.MOV.U32 R16, RZ, RZ, RZ ;  /* 0x000000ffff100224 */ /* 0x000fe400078e00ff */
[----:B------:R-:W-:Y:S01]  /*10f0*/  @P0 IMAD.MOV.U32 R17, RZ, RZ, R2 ;  /* 0x000000ffff110224 */ /* 0x000fe200078e0002 */
[----:B------:R-:W-:Y:S06]  /*1100*/  BRA `(.L_x_30) ;  /* 0x0000000000147947 */ /* 0x000fec0003800000 */
.L_x_32:
[----:B------:R-:W-:Y:S01]  /*1110*/  LOP3.LUT R17, R3, 0x80000, RZ, 0xfc, !PT ;  /* 0x0008000003117812 */ /* 0x000fe200078efcff */
[----:B------:R-:W-:Y:S01]  /*1120*/  IMAD.MOV.U32 R16, RZ, RZ, R2 ;  /* 0x000000ffff107224 */ /* 0x000fe200078e0002 */
[----:B------:R-:W-:Y:S06]  /*1130*/  BRA `(.L_x_30) ;  /* 0x0000000000087947 */ /* 0x000fec0003800000 */
.L_x_31:
[----:B------:R-:W-:Y:S01]  /*1140*/  LOP3.LUT R17, R9, 0x80000, RZ, 0xfc, !PT ;  /* 0x0008000009117812 */ /* 0x000fe200078efcff */
[----:B------:R-:W-:-:S07]  /*1150*/  IMAD.MOV.U32 R16, RZ, RZ, R8 ;  /* 0x000000ffff107224 */ /* 0x000fce00078e0008 */
.L_x_30:
[----:B------:R-:W-:Y:S05]  /*1160*/  BSYNC.RECONVERGENT B2 ;  /* 0x0000000000027941 */ /* 0x000fea0003800200 */
.L_x_28:
[----:B------:R-:W-:Y:S02]  /*1170*/  IMAD.MOV.U32 R13, RZ, RZ, 0x0 ;  /* 0x00000000ff0d7424 */ /* 0x000fe400078e00ff */
[----:B------:R-:W-:Y:S02]  /*1180*/  IMAD.MOV.U32 R2, RZ, RZ, R16 ;  /* 0x000000ffff027224 */ /* 0x000fe400078e0010 */
[----:B------:R-:W-:Y:S01]  /*1190*/  IMAD.MOV.U32 R3, RZ, RZ, R17 ;  /* 0x000000ffff037224 */ /* 0x000fe200078e0011 */
[----:B------:R-:W-:Y:S06]  /*11a0*/  RET.REL.NODEC R12 `(_Z13parSimpKernelPdjdd) ;  /* 0xffffffec0c947950 */ /* 0x000fec0003c3ffff */
.L_x_33:
[----:B------:R-:W-:-:S00]  /*11b0*/  BRA `(.L_x_33) ;  /* 0xfffffffc00fc7947 */ /* 0x000fc0000383ffff */
[----:B------:R-:W-:-:S00]  /*11c0*/  NOP ;  /* 0x0000000000007918 */ /* 0x000fc00000000000 */
        /* <DEDUP_REMOVED lines=11> */
.L_x_113:


//--------------------- .text._Z13parTrapKernelPdjdd --------------------------
	.section	.text._Z13parTrapKernelPdjdd,"ax",@progbits
	.align	128
        .global         _Z13parTrapKernelPdjdd
        .type           _Z13parTrapKernelPdjdd,@function
        .size           _Z13parTrapKernelPdjdd,(.L_x_114 - _Z13parTrapKernelPdjdd)
        .other          _Z13parTrapKernelPdjdd,@"STO_CUDA_ENTRY STV_DEFAULT"
_Z13parTrapKernelPdjdd:
.text._Z13parTrapKernelPdjdd:
        /* <DEDUP_REMOVED lines=42> */
[----:B------:R-:W-:Y:S05]  /*02a0*/  CALL.REL.NOINC `($__internal_1_$__cuda_sm20_div_rn_f64_full) ;  /* 0x0000000400d47944 */ /* 0x000fea0003c00000 */
.L_x_38:
[----:B------:R-:W-:Y:S05]  /*02b0*/  BSYNC.RECONVERGENT B1 ;  /* 0x0000000000017941 */ /* 0x000fea0003800200 */
.L_x_37:
[----:B------:R-:W-:Y:S01]  /*02c0*/  DMUL R6, R2, 0.5 ;  /* 0x3fe0000002067828 */ /* 0x000fe20000000000 */
[----:B------:R-:W-:Y:S10]  /*02d0*/  BRA `(.L_x_35) ;  /* 0x0000000000687947 */ /* 0x000ff40003800000 */
.L_x_36:
        /* <DEDUP_REMOVED lines=23> */
.L_x_40:
[----:B------:R-:W-:Y:S05]  /*0450*/  BSYNC.RECONVERGENT B1 ;  /* 0x0000000000017941 */ /* 0x000fea0003800200 */
.L_x_39:
[----:B------:R-:W-:Y:S02]  /*0460*/  IMAD.MOV.U32 R6, RZ, RZ, R2 ;  /* 0x000000ffff067224 */ /* 0x000fe400078e0002 */
[----:B------:R-:W-:-:S07]  /*0470*/  IMAD.MOV.U32 R7, RZ, RZ, R3 ;  /* 0x000000ffff077224 */ /* 0x000fce00078e0003 */
.L_x_35:
[----:B------:R-:W-:Y:S05]  /*0480*/  BSYNC.RECONVERGENT B0 ;  /* 0x0000000000007941 */ /* 0x000fea0003800200 */
.L_x_34:
        /* <DEDUP_REMOVED lines=15> */
.L_x_41:
[----:B------:R-:W-:-:S13]  /*0580*/  ISETP.GE.U32.AND P0, PT, R0, 0x200, PT ;  /* 0x000002000000780c */ /* 0x000fda0003f06070 */
[----:B------:R-:W-:Y:S05]  /*0590*/  @!P0 BRA `(.L_x_43) ;  /* 0x00000000001c8947 */ /* 0x000fea0003800000 */
.L_x_42:
[----:B------:R-:W-:-:S13]  /*05a0*/  ISETP.GT.U32.AND P0, PT, R4, 0xff, PT ;  /* 0x000000ff0400780c */ /* 0x000fda0003f04070 */
[----:B0-----:R-:W-:Y:S04]  /*05b0*/  @!P0 LDS.64 R6, [R2+0x800] ;  /* 0x0008000002068984 */ /* 0x001fe80000000a00 */
[----:B------:R-:W0:Y:S02]  /*05c0*/  @!P0 LDS.64 R8, [R2] ;  /* 0x0000000002088984 */ /* 0x000e240000000a00 */
[----:B0-----:R-:W-:-:S07]  /*05d0*/  @!P0 DADD R6, R6, R8 ;  /* 0x0000000006068229 */ /* 0x001fce0000000008 */
[----:B------:R0:W-:Y:S01]  /*05e0*/  @!P0 STS.64 [R2], R6 ;  /* 0x0000000602008388 */ /* 0x0001e20000000a00 */
[----:B------:R-:W-:Y:S06]  /*05f0*/  BAR.SYNC.DEFER_BLOCKING 0x0 ;  /* 0x0000000000007b1d */ /* 0x000fec0000010000 */
[----:B------:R-:W-:Y:S05]  /*0600*/  BRA `(.L_x_44) ;  /* 0x0000000000087947 */ /* 0x000fea0003800000 */
.L_x_43:
[----:B------:R-:W-:-:S13]  /*0610*/  ISETP.GE.U32.AND P0, PT, R0, 0x100, PT ;  /* 0x000001000000780c */ /* 0x000fda0003f06070 */
[----:B------:R-:W-:Y:S05]  /*0620*/  @!P0 BRA `(.L_x_45) ;  /* 0x00000000001c8947 */ /* 0x000fea0003800000 */
.L_x_44:
[----:B------:R-:W-:-:S13]  /*0630*/  ISETP.GT.U32.AND P0, PT, R4, 0x7f, PT ;  /* 0x0000007f0400780c */ /* 0x000fda0003f04070 */
[----:B0-----:R-:W-:Y:S04]  /*0640*/  @!P0 LDS.64 R6, [R2+0x400] ;  /* 0x0004000002068984 */ /* 0x001fe80000000a00 */
[----:B------:R-:W0:Y:S02]  /*0650*/  @!P0 LDS.64 R8, [R2] ;  /* 0x0000000002088984 */ /* 0x000e240000000a00 */
[----:B0-----:R-:W-:-:S07]  /*0660*/  @!P0 DADD R6, R6, R8 ;  /* 0x0000000006068229 */ /* 0x001fce0000000008 */
[----:B------:R0:W-:Y:S01]  /*0670*/  @!P0 STS.64 [R2], R6 ;  /* 0x0000000602008388 */ /* 0x0001e20000000a00 */
[----:B------:R-:W-:Y:S06]  /*0680*/  BAR.SYNC.DEFER_BLOCKING 0x0 ;  /* 0x0000000000007b1d */ /* 0x000fec0000010000 */
[----:B------:R-:W-:Y:S05]  /*0690*/  BRA `(.L_x_46) ;  /* 0x0000000000087947 */ /* 0x000fea0003800000 */
.L_x_45:
[----:B------:R-:W-:-:S13]  /*06a0*/  ISETP.GE.U32.AND P0, PT, R0, 0x80, PT ;  /* 0x000000800000780c */ /* 0x000fda0003f06070 */
[----:B------:R-:W-:Y:S05]  /*06b0*/  @!P0 BRA `(.L_x_47) ;  /* 0x0000000000188947 */ /* 0x000fea0003800000 */
.L_x_46:
[----:B------:R-:W-:-:S13]  /*06c0*/  ISETP.GT.U32.AND P0, PT, R4, 0x3f, PT ;  /* 0x0000003f0400780c */ /* 0x000fda0003f04070 */
[----:B0-----:R-:W-:Y:S04]  /*06d0*/  @!P0 LDS.64 R6, [R2+0x200] ;  /* 0x0002000002068984 */ /* 0x001fe80000000a00 */
[----:B------:R-:W0:Y:S02]  /*06e0*/  @!P0 LDS.64 R8, [R2] ;  /* 0x0000000002088984 */ /* 0x000e240000000a00 */
[----:B0-----:R-:W-:-:S07]  /*06f0*/  @!P0 DADD R6, R6, R8 ;  /* 0x0000000006068229 */ /* 0x001fce0000000008 */
[----:B------:R1:W-:Y:S01]  /*0700*/  @!P0 STS.64 [R2], R6 ;  /* 0x0000000602008388 */ /* 0x0003e20000000a00 */
[----:B------:R-:W-:Y:S06]  /*0710*/  BAR.SYNC.DEFER_BLOCKING 0x0 ;  /* 0x0000000000007b1d */ /* 0x000fec0000010000 */
.L_x_47:
        /* <DEDUP_REMOVED lines=10> */
.L_x_48:
[----:B------:R-:W1:Y:S02]  /*07c0*/  LDS.64 R8, [R2+0x80] ;  /* 0x0000800002087984 */ /* 0x000e640000000a00 */
[----:B-1----:R-:W-:-:S07]  /*07d0*/  DADD R6, R8, R6 ;  /* 0x0000000008067229 */ /* 0x002fce0000000006 */
[----:B------:R2:W-:Y:S01]  /*07e0*/  STS.64 [R2], R6 ;  /* 0x0000000602007388 */ /* 0x0005e20000000a00 */
[----:B------:R-:W-:Y:S05]  /*07f0*/  BRA `(.L_x_50) ;  /* 0x00000000000c7947 */ /* 0x000fea0003800000 */
.L_x_49:
[----:B------:R-:W-:-:S13]  /*0800*/  ISETP.GE.U32.AND P0, PT, R0, 0x10, PT ;  /* 0x000000100000780c */ /* 0x000fda0003f06070 */
[----:B------:R-:W-:Y:S05]  /*0810*/  @!P0 BRA `(.L_x_51) ;  /* 0x0000000000108947 */ /* 0x000fea0003800000 */
[----:B------:R0:W1:Y:S02]  /*0820*/  LDS.64 R6, [R2] ;  /* 0x0000000002067984 */ /* 0x0000640000000a00 */
.L_x_50:
[----:B------:R-:W1:Y:S02]  /*0830*/  LDS.64 R8, [R2+0x40] ;  /* 0x0000400002087984 */ /* 0x000e640000000a00 */
[----:B-12---:R-:W-:Y:S01]  /*0840*/  DADD R6, R8, R6 ;  /* 0x0000000008067229 */ /* 0x006fe20000000006 */
[----:B------:R-:W-:Y:S10]  /*0850*/  BRA `(.L_x_52) ;  /* 0x00000000000c7947 */ /* 0x000ff40003800000 */
.L_x_51:
[----:B------:R-:W-:-:S13]  /*0860*/  ISETP.GE.U32.AND P0, PT, R0, 0x8, PT ;  /* 0x000000080000780c */ /* 0x000fda0003f06070 */
[----:B------:R-:W-:Y:S05]  /*0870*/  @!P0 BRA `(.L_x_53) ;  /* 0x0000000000108947 */ /* 0x000fea0003800000 */
[----:B------:R0:W1:Y:S02]  /*0880*/  LDS.64 R6, [R2] ;  /* 0x0000000002067984 */ /* 0x0000640000000a00 */
.L_x_52:
[----:B------:R-:W1:Y:S02]  /*0890*/  LDS.64 R8, [R2+0x20] ;  /* 0x0000200002087984 */ /* 0x000e640000000a00 */
[----:B-1----:R-:W-:Y:S01]  /*08a0*/  DADD R6, R8, R6 ;  /* 0x0000000008067229 */ /* 0x002fe20000000006 */
[----:B------:R-:W-:Y:S10]  /*08b0*/  BRA `(.L_x_54) ;  /* 0x00000000000c7947 */ /* 0x000ff40003800000 */
.L_x_53:
[----:B------:R-:W-:-:S13]  /*08c0*/  ISETP.GE.U32.AND P0, PT, R0, 0x4, PT ;  /* 0x000000040000780c */ /* 0x000fda0003f06070 */
[----:B------:R-:W-:Y:S05]  /*08d0*/  @!P0 BRA `(.L_x_55) ;  /* 0x0000000000108947 */ /* 0x000fea0003800000 */
[----:B------:R0:W1:Y:S02]  /*08e0*/  LDS.64 R6, [R2] ;  /* 0x0000000002067984 */ /* 0x0000640000000a00 */
.L_x_54:
[----:B------:R-:W1:Y:S02]  /*08f0*/  LDS.64 R8, [R2+0x10] ;  /* 0x0000100002087984 */ /* 0x000e640000000a00 */
[----:B-1----:R-:W-:Y:S01]  /*0900*/  DADD R6, R8, R6 ;  /* 0x0000000008067229 */ /* 0x002fe20000000006 */
[----:B------:R-:W-:Y:S10]  /*0910*/  BRA `(.L_x_56) ;  /* 0x00000000000c7947 */ /* 0x000ff40003800000 */
.L_x_55:
[----:B------:R-:W-:-:S13]  /*0920*/  ISETP.GE.U32.AND P0, PT, R0, 0x2, PT ;  /* 0x000000020000780c */ /* 0x000fda0003f06070 */
[----:B------:R-:W-:Y:S05]  /*0930*/  @!P0 BRA `(.L_x_57) ;  /* 0x0000000000108947 */ /* 0x000fea0003800000 */
[----:B------:R0:W1:Y:S02]  /*0940*/  LDS.64 R6, [R2] ;  /* 0x0000000002067984 */ /* 0x0000640000000a00 */
.L_x_56:
[----:B------:R-:W1:Y:S02]  /*0950*/  LDS.64 R8, [R2+0x8] ;  /* 0x0000080002087984 */ /* 0x000e640000000a00 */
[----:B-1----:R-:W-:-:S07]  /*0960*/  DADD R6, R8, R6 ;  /* 0x0000000008067229 */ /* 0x002fce0000000006 */
[----:B------:R1:W-:Y:S04]  /*0970*/  STS.64 [R2], R6 ;  /* 0x0000000602007388 */ /* 0x0003e80000000a00 */
.L_x_57:
        /* <DEDUP_REMOVED lines=8> */
        .weak           $__internal_1_$__cuda_sm20_div_rn_f64_full
        .type           $__internal_1_$__cuda_sm20_div_rn_f64_full,@function
        .size           $__internal_1_$__cuda_sm20_div_rn_f64_full,(.L_x_114 - $__internal_1_$__cuda_sm20_div_rn_f64_full)
$__internal_1_$__cuda_sm20_div_rn_f64_full:
        /* <DEDUP_REMOVED lines=30> */
.L_x_58:
        /* <DEDUP_REMOVED lines=38> */
.L_x_60:
        /* <DEDUP_REMOVED lines=16> */
.L_x_63:
[----:B------:R-:W-:Y:S01]  /*0f40*/  LOP3.LUT R17, R3, 0x80000, RZ, 0xfc, !PT ;  /* 0x0008000003117812 */ /* 0x000fe200078efcff */
[----:B------:R-:W-:Y:S01]  /*0f50*/  IMAD.MOV.U32 R16, RZ, RZ, R2 ;  /* 0x000000ffff107224 */ /* 0x000fe200078e0002 */
[----:B------:R-:W-:Y:S06]  /*0f60*/  BRA `(.L_x_61) ;  /* 0x0000000000087947 */ /* 0x000fec0003800000 */
.L_x_62:
[----:B------:R-:W-:Y:S01]  /*0f70*/  LOP3.LUT R17, R9, 0x80000, RZ, 0xfc, !PT ;  /* 0x0008000009117812 */ /* 0x000fe200078efcff */
[----:B------:R-:W-:-:S07]  /*0f80*/  IMAD.MOV.U32 R16, RZ, RZ, R8 ;  /* 0x000000ffff107224 */ /* 0x000fce00078e0008 */
.L_x_61:
[----:B------:R-:W-:Y:S05]  /*0f90*/  BSYNC.RECONVERGENT B2 ;  /* 0x0000000000027941 */ /* 0x000fea0003800200 */
.L_x_59:
[----:B------:R-:W-:Y:S02]  /*0fa0*/  IMAD.MOV.U32 R13, RZ, RZ, 0x0 ;  /* 0x00000000ff0d7424 */ /* 0x000fe400078e00ff */
[----:B------:R-:W-:Y:S02]  /*0fb0*/  IMAD.MOV.U32 R2, RZ, RZ, R16 ;  /* 0x000000ffff027224 */ /* 0x000fe400078e0010 */
[----:B------:R-:W-:Y:S01]  /*0fc0*/  IMAD.MOV.U32 R3, RZ, RZ, R17 ;  /* 0x000000ffff037224 */ /* 0x000fe200078e0011 */
[----:B------:R-:W-:Y:S06]  /*0fd0*/  RET.REL.NODEC R12 `(_Z13parTrapKernelPdjdd) ;  /* 0xfffffff00c087950 */ /* 0x000fec0003c3ffff */
.L_x_64:
        /* <DEDUP_REMOVED lines=10> */
.L_x_114:


//--------------------- .text._Z13parQuadKernelPdjdd --------------------------
	.section	.text._Z13parQuadKernelPdjdd,"ax",@progbits
	.align	128
        .global         _Z13parQuadKernelPdjdd
        .type           _Z13parQuadKernelPdjdd,@function
        .size           _Z13parQuadKernelPdjdd,(.L_x_115 - _Z13parQuadKernelPdjdd)
        .other          _Z13parQuadKernelPdjdd,@"STO_CUDA_ENTRY STV_DEFAULT"
_Z13parQuadKernelPdjdd:
.text._Z13parQuadKernelPdjdd:
[----:B------:R-:W-:Y:S01]  /*0000*/  LDC R1, c[0x0][0x37c] ;  /* 0x0000df00ff017b82 */ /* 0x000fe20000000800 */
[----:B------:R-:W0:Y:S07]  /*0010*/  S2R R0, SR_TID.X ;  /* 0x0000000000007919 */ /* 0x000e2e0000002100 */
[----:B------:R-:W0:Y:S01]  /*0020*/  LDC R10, c[0x0][0x360] ;  /* 0x0000d800ff0a7b82 */ /* 0x000e220000000800 */
[----:B------:R-:W1:Y:S01]  /*0030*/  LDCU UR6, c[0x0][0x388] ;  /* 0x00007100ff0677ac */ /* 0x000e620008000800 */
[----:B------:R-:W-:Y:S01]  /*0040*/  BSSY.RECONVERGENT B0, `(.L_x_65) ;  /* 0x0000041000007945 */ /* 0x000fe20003800200 */
[----:B------:R-:W0:Y:S01]  /*0050*/  S2R R11, SR_CTAID.X ;  /* 0x00000000000b7919 */ /* 0x000e220000002500 */
[----:B------:R-:W-:-:S04]  /*0060*/  UMOV UR4, 0x400 ;  /* 0x0000040000047882 */ /* 0x000fc80000000000 */
[----:B------:R-:W2:Y:S02]  /*0070*/  S2UR UR5, SR_CgaCtaId ;  /* 0x00000000000579c3 */ /* 0x000ea40000008800 */
[----:B--2---:R-:W-:Y:S01]  /*0080*/  ULEA UR4, UR5, UR4, 0x18 ;  /* 0x0000000405047291 */ /* 0x004fe2000f8ec0ff */
[----:B0-----:R-:W-:-:S05]  /*0090*/  IMAD R12, R11, R10, R0 ;  /* 0x0000000a0b0c7224 */ /* 0x001fca00078e0200 */
[----:B------:R-:W-:Y:S02]  /*00a0*/  LEA R13, R0, UR4, 0x3 ;  /* 0x00000004000d7c11 */ /* 0x000fe4000f8e18ff */
[----:B-1----:R-:W-:-:S13]  /*00b0*/  ISETP.GE.U32.AND P0, PT, R12, UR6, PT ;  /* 0x000000060c007c0c */ /* 0x002fda000bf06070 */
[----:B------:R-:W-:Y:S05]  /*00c0*/  @P0 BRA `(.L_x_66) ;  /* 0x0000000000dc0947 */ /* 0x000fea0003800000 */
[----:B------:R-:W-:Y:S01]  /*00d0*/  UIADD3 UR4, UPT, UPT, UR6, -0x1, URZ ;  /* 0xffffffff06047890 */ /* 0x000fe2000fffe0ff */
[----:B------:R-:W-:Y:S01]  /*00e0*/  IMAD.MOV.U32 R2, RZ, RZ, 0x1 ;  /* 0x00000001ff027424 */ /* 0x000fe200078e00ff */
[----:B------:R-:W0:Y:S01]  /*00f0*/  LDCU.128 UR8, c[0x0][0x390] ;  /* 0x00007200ff0877ac */ /* 0x000e220008000c00 */
[----:B------:R-:W-:Y:S01]  /*0100*/  LOP3.LUT R14, RZ, R12, RZ, 0x33, !PT ;  /* 0x0000000cff0e7212 */ /* 0x000fe200078e33ff */
[----:B------:R-:W-:Y:S04]  /*0110*/  BSSY.RECONVERGENT B1, `(.L_x_67) ;  /* 0x0000018000017945 */ /* 0x000fe80003800200 */
[----:B------:R-:W-:Y:S01]  /*0120*/  VIADD R16, R14, UR6 ;  /* 0x000000060e107c36 */ /* 0x000fe20008000000 */
[----:B------:R-:W1:Y:S08]  /*0130*/  I2F.F64.U32 R4, UR4 ;  /* 0x0000000400047d12 */ /* 0x000e700008201800 */
[----:B-1----:R-:W1:Y:S02]  /*0140*/  MUFU.RCP64H R3, R5 ;  /* 0x0000000500037308 */ /* 0x002e640000001800 */
[----:B-1----:R-:W-:-:S08]  /*0150*/  DFMA R6, -R4, R2, 1 ;  /* 0x3ff000000406742b */ /* 0x002fd00000000102 */
[----:B------:R-:W-:Y:S02]  /*0160*/  DFMA R8, R6, R6, R6 ;  /* 0x000000060608722b */ /* 0x000fe40000000006 */
[----:B------:R-:W0:Y:S06]  /*0170*/  I2F.F64.U32 R6, R12 ;  /* 0x0000000c00067312 */ /* 0x000e2c0000201800 */
[----:B------:R-:W-:Y:S02]  /*0180*/  DFMA R8, R2, R8, R2 ;  /* 0x000000080208722b */ /* 0x000fe40000000002 */
[----:B------:R-:W1:Y:S06]  /*0190*/  I2F.F64.U32 R2, R16 ;  /* 0x0000001000027312 */ /* 0x000e6c0000201800 */
[----:B------:R-:W-:-:S02]  /*01a0*/  DFMA R14, -R4, R8, 1 ;  /* 0x3ff00000040e742b */ /* 0x000fc40000000108 */
[----:B0-----:R-:W-:-:S06]  /*01b0*/  DMUL R6, R6, UR10 ;  /* 0x0000000a06067c28 */ /* 0x001fcc0008000000 */
[----:B------:R-:W-:Y:S02]  /*01c0*/  DFMA R14, R8, R14, R8 ;  /* 0x0000000e080e722b */ /* 0x000fe40000000008 */
[----:B-1----:R-:W-:-:S08]  /*01d0*/  DFMA R6, R2, UR8, R6 ;  /* 0x0000000802067c2b */ /* 0x002fd00008000006 */
[----:B------:R-:W-:Y:S02]  /*01e0*/  DMUL R2, R6, R14 ;  /* 0x0000000e06027228 */ /* 0x000fe40000000000 */
[----:B------:R-:W-:-:S06]  /*01f0*/  FSETP.GEU.AND P1, PT, |R7|, 6.5827683646048100446e-37, PT ;  /* 0x036000000700780b */ /* 0x000fcc0003f2e200 */
[----:B------:R-:W-:-:S08]  /*0200*/  DFMA R8, -R4, R2, R6 ;  /* 0x000000020408722b */ /* 0x000fd00000000106 */
[----:B------:R-:W-:-:S10]  /*0210*/  DFMA R2, R14, R8, R2 ;  /* 0x000000080e02722b */ /* 0x000fd40000000002 */
[----:B------:R-:W-:-:S05]  /*0220*/  FFMA R8, RZ, R5, R3 ;  /* 0x00000005ff087223 */ /* 0x000fca0000000003 */
[----:B------:R-:W-:-:S13]  /*0230*/  FSETP.GT.AND P0, PT, |R8|, 1.469367938527859385e-39, PT ;  /* 0x001000000800780b */ /* 0x000fda0003f04200 */
[----:B------:R-:W-:Y:S05]  /*0240*/  @P0 BRA P1, `(.L_x_68) ;  /* 0x0000000000100947 */ /* 0x000fea0000800000 */
[----:B------:R-:W-:Y:S01]  /*0250*/  IMAD.MOV.U32 R2, RZ, RZ, R6 ;  /* 0x000000ffff027224 */ /* 0x000fe200078e0006 */
[----:B------:R-:W-:Y:S01]  /*0260*/  MOV R22, 0x290 ;  /* 0x0000029000167802 */ /* 0x000fe20000000f00 */
[----:B------:R-:W-:-:S07]  /*0270*/  IMAD.MOV.U32 R3, RZ, RZ, R7 ;  /* 0x000000ffff037224 */ /* 0x000fce00078e0007 */
[----:B------:R-:W-:Y:S05]  /*0280*/  CALL.REL.NOINC `($__internal_2_$__cuda_sm20_div_rn_f64_full) ;  /* 0x0000000400c87944 */ /* 0x000fea0003c00000 */
.L_x_68:
[----:B------:R-:W-:Y:S05]  /*0290*/  BSYNC.RECONVERGENT B1 ;  /* 0x0000000000017941 */ /* 0x000fea0003800200 */
.L_x_67:
[----:B------:R-:W-:Y:S01]  /*02a0*/  DMUL R4, R2, 2500 ;  /* 0x40a3880002047828 */ /* 0x000fe20000000000 */
        /* <DEDUP_REMOVED lines=18> */
[----:B------:R-:W-:Y:S01]  /*03d0*/  IMAD.MOV.U32 R2, RZ, RZ, RZ ;  /* 0x000000ffff027224 */ /* 0x000fe200078e00ff */
[----:B------:R-:W-:Y:S01]  /*03e0*/  MOV R22, 0x410 ;  /* 0x0000041000167802 */ /* 0x000fe20000000f00 */
[----:B------:R-:W-:-:S07]  /*03f0*/  IMAD.MOV.U32 R3, RZ, RZ, 0x40490000 ;  /* 0x40490000ff037424 */ /* 0x000fce00078e00ff */
[----:B------:R-:W-:Y:S05]  /*0400*/  CALL.REL.NOINC `($__internal_2_$__cuda_sm20_div_rn_f64_full) ;  /* 0x0000000400687944 */ /* 0x000fea0003c00000 */
.L_x_70:
[----:B------:R-:W-:Y:S05]  /*0410*/  BSYNC.RECONVERGENT B1 ;  /* 0x0000000000017941 */ /* 0x000fea0003800200 */
.L_x_69:
[----:B------:R1:W-:Y:S01]  /*0420*/  STS.64 [R13], R2 ;  /* 0x000000020d007388 */ /* 0x0003e20000000a00 */
[----:B------:R-:W-:Y:S05]  /*0430*/  BRA `(.L_x_71) ;  /* 0x0000000000047947 */ /* 0x000fea0003800000 */
.L_x_66:
[----:B------:R0:W-:Y:S02]  /*0440*/  STS.64 [R13], RZ ;  /* 0x000000ff0d007388 */ /* 0x0001e40000000a00 */
.L_x_71:
[----:B------:R-:W-:Y:S05]  /*0450*/  BSYNC.RECONVERGENT B0 ;  /* 0x0000000000007941 */ /* 0x000fea0003800200 */
.L_x_65:
[----:B------:R-:W-:Y:S01]  /*0460*/  BAR.SYNC.DEFER_BLOCKING 0x0 ;  /* 0x0000000000007b1d */ /* 0x000fe20000010000 */
[----:B------:R-:W-:-:S13]  /*0470*/  ISETP.GE.U32.AND P0, PT, R10, 0x400, PT ;  /* 0x000004000a00780c */ /* 0x000fda0003f06070 */
[----:B------:R-:W-:Y:S05]  /*0480*/  @!P0 BRA `(.L_x_72) ;  /* 0x00000000001c8947 */ /* 0x000fea0003800000 */
[----:B------:R-:W-:-:S13]  /*0490*/  ISETP.GT.U32.AND P0, PT, R0, 0x1ff, PT ;  /* 0x000001ff0000780c */ /* 0x000fda0003f04070 */
[----:B-1----:R-:W-:Y:S04]  /*04a0*/  @!P0 LDS.64 R2, [R13+0x1000] ;  /* 0x001000000d028984 */ /* 0x002fe80000000a00 */
[----:B------:R-:W1:Y:S02]  /*04b0*/  @!P0 LDS.64 R4, [R13] ;  /* 0x000000000d048984 */ /* 0x000e640000000a00 */
[----:B-1----:R-:W-:-:S07]  /*04c0*/  @!P0 DADD R2, R2, R4 ;  /* 0x0000000002028229 */ /* 0x002fce0000000004 */
[----:B------:R2:W-:Y:S01]  /*04d0*/  @!P0 STS.64 [R13], R2 ;  /* 0x000000020d008388 */ /* 0x0005e20000000a00 */
[----:B------:R-:W-:Y:S06]  /*04e0*/  BAR.SYNC.DEFER_BLOCKING 0x0 ;  /* 0x0000000000007b1d */ /* 0x000fec0000010000 */
[----:B------:R-:W-:Y:S05]  /*04f0*/  BRA `(.L_x_73) ;  /* 0x0000000000087947 */ /* 0x000fea0003800000 */
.L_x_72:
[----:B------:R-:W-:-:S13]  /*0500*/  ISETP.GE.U32.AND P0, PT, R10, 0x200, PT ;  /* 0x000002000a00780c */ /* 0x000fda0003f06070 */
[----:B------:R-:W-:Y:S05]  /*0510*/  @!P0 BRA `(.L_x_74) ;  /* 0x00000000001c8947 */ /* 0x000fea0003800000 */
.L_x_73:
[----:B------:R-:W-:-:S13]  /*0520*/  ISETP.GT.U32.AND P0, PT, R0, 0xff, PT ;  /* 0x000000ff0000780c */ /* 0x000fda0003f04070 */
[----:B-12---:R-:W-:Y:S04]  /*0530*/  @!P0 LDS.64 R2, [R13+0x800] ;  /* 0x000800000d028984 */ /* 0x006fe80000000a00 */
[----:B------:R-:W1:Y:S02]  /*0540*/  @!P0 LDS.64 R4, [R13] ;  /* 0x000000000d048984 */ /* 0x000e640000000a00 */
[----:B-1----:R-:W-:-:S07]  /*0550*/  @!P0 DADD R2, R2, R4 ;  /* 0x0000000002028229 */ /* 0x002fce0000000004 */
[----:B------:R2:W-:Y:S01]  /*0560*/  @!P0 STS.64 [R13], R2 ;  /* 0x000000020d008388 */ /* 0x0005e20000000a00 */
[----:B------:R-:W-:Y:S06]  /*0570*/  BAR.SYNC.DEFER_BLOCKING 0x0 ;  /* 0x0000000000007b1d */ /* 0x000fec0000010000 */
[----:B------:R-:W-:Y:S05]  /*0580*/  BRA `(.L_x_75) ;  /* 0x0000000000087947 */ /* 0x000fea0003800000 */
.L_x_74:
[----:B------:R-:W-:-:S13]  /*0590*/  ISETP.GE.U32.AND P0, PT, R10, 0x100, PT ;  /* 0x000001000a00780c */ /* 0x000fda0003f06070 */
[----:B------:R-:W-:Y:S05]  /*05a0*/  @!P0 BRA `(.L_x_76) ;  /* 0x00000000001c8947 */ /* 0x000fea0003800000 */
.L_x_75:
[----:B------:R-:W-:-:S13]  /*05b0*/  ISETP.GT.U32.AND P0, PT, R0, 0x7f, PT ;  /* 0x0000007f0000780c */ /* 0x000fda0003f04070 */
[----:B-12---:R-:W-:Y:S04]  /*05c0*/  @!P0 LDS.64 R2, [R13+0x400] ;  /* 0x000400000d028984 */ /* 0x006fe80000000a00 */
[----:B------:R-:W1:Y:S02]  /*05d0*/  @!P0 LDS.64 R4, [R13] ;  /* 0x000000000d048984 */ /* 0x000e640000000a00 */
[----:B-1----:R-:W-:-:S07]  /*05e0*/  @!P0 DADD R2, R2, R4 ;  /* 0x0000000002028229 */ /* 0x002fce0000000004 */
[----:B------:R2:W-:Y:S01]  /*05f0*/  @!P0 STS.64 [R13], R2 ;  /* 0x000000020d008388 */ /* 0x0005e20000000a00 */
[----:B------:R-:W-:Y:S06]  /*0600*/  BAR.SYNC.DEFER_BLOCKING 0x0 ;  /* 0x0000000000007b1d */ /* 0x000fec0000010000 */
[----:B------:R-:W-:Y:S05]  /*0610*/  BRA `(.L_x_77) ;  /* 0x0000000000087947 */ /* 0x000fea0003800000 */
.L_x_76:
[----:B------:R-:W-:-:S13]  /*0620*/  ISETP.GE.U32.AND P0, PT, R10, 0x80, PT ;  /* 0x000000800a00780c */ /* 0x000fda0003f06070 */
[----:B------:R-:W-:Y:S05]  /*0630*/  @!P0 BRA `(.L_x_78) ;  /* 0x0000000000188947 */ /* 0x000fea0003800000 */
.L_x_77:
[----:B------:R-:W-:-:S13]  /*0640*/  ISETP.GT.U32.AND P0, PT, R0, 0x3f, PT ;  /* 0x0000003f0000780c */ /* 0x000fda0003f04070 */
[----:B-12---:R-:W-:Y:S04]  /*0650*/  @!P0 LDS.64 R2, [R13+0x200] ;  /* 0x000200000d028984 */ /* 0x006fe80000000a00 */
[----:B------:R-:W1:Y:S02]  /*0660*/  @!P0 LDS.64 R4, [R13] ;  /* 0x000000000d048984 */ /* 0x000e640000000a00 */
[----:B-1----:R-:W-:-:S07]  /*0670*/  @!P0 DADD R2, R2, R4 ;  /* 0x0000000002028229 */ /* 0x002fce0000000004 */
[----:B------:R2:W-:Y:S01]  /*0680*/  @!P0 STS.64 [R13], R2 ;  /* 0x000000020d008388 */ /* 0x0005e20000000a00 */
[----:B------:R-:W-:Y:S06]  /*0690*/  BAR.SYNC.DEFER_BLOCKING 0x0 ;  /* 0x0000000000007b1d */ /* 0x000fec0000010000 */
.L_x_78:
[----:B------:R-:W-:-:S13]  /*06a0*/  ISETP.GT.U32.AND P0, PT, R0, 0x1f, PT ;  /* 0x0000001f0000780c */ /* 0x000fda0003f04070 */
[----:B------:R-:W-:Y:S05]  /*06b0*/  @P0 EXIT ;  /* 0x000000000000094d */ /* 0x000fea0003800000 */
[----:B------:R-:W-:-:S13]  /*06c0*/  ISETP.GE.U32.AND P0, PT, R10, 0x40, PT ;  /* 0x000000400a00780c */ /* 0x000fda0003f06070 */
[----:B-12---:R-:W-:Y:S04]  /*06d0*/  @P0 LDS.64 R2, [R13+0x100] ;  /* 0x000100000d020984 */ /* 0x006fe80000000a00 */
[----:B------:R-:W1:Y:S02]  /*06e0*/  @P0 LDS.64 R4, [R13] ;  /* 0x000000000d040984 */ /* 0x000e640000000a00 */
[----:B-1----:R-:W-:Y:S01]  /*06f0*/  @P0 DADD R2, R2, R4 ;  /* 0x0000000002020229 */ /* 0x002fe20000000004 */
[----:B------:R-:W-:Y:S10]  /*0700*/  @P0 BRA `(.L_x_79) ;  /* 0x00000000000c0947 */ /* 0x000ff40003800000 */
[----:B------:R-:W-:-:S13]  /*0710*/  ISETP.GE.U32.AND P0, PT, R10, 0x20, PT ;  /* 0x000000200a00780c */ /* 0x000fda0003f06070 */
[----:B------:R-:W-:Y:S05]  /*0720*/  @!P0 BRA `(.L_x_80) ;  /* 0x0000000000148947 */ /* 0x000fea0003800000 */
[----:B------:R1:W2:Y:S02]  /*0730*/  LDS.64 R2, [R13] ;  /* 0x000000000d027984 */ /* 0x0002a40000000a00 */
.L_x_79:
[----:B------:R-:W2:Y:S02]  /*0740*/  LDS.64 R4, [R13+0x80] ;  /* 0x000080000d047984 */ /* 0x000ea40000000a00 */
[----:B--2---:R-:W-:-:S07]  /*0750*/  DADD R2, R4, R2 ;  /* 0x0000000004027229 */ /* 0x004fce0000000002 */
[----:B------:R3:W-:Y:S01]  /*0760*/  STS.64 [R13], R2 ;  /* 0x000000020d007388 */ /* 0x0007e20000000a00 */
[----:B------:R-:W-:Y:S05]  /*0770*/  BRA `(.L_x_81) ;  /* 0x00000000000c7947 */ /* 0x000fea0003800000 */
.L_x_80:
[----:B------:R-:W-:-:S13]  /*0780*/  ISETP.GE.U32.AND P0, PT, R10, 0x10, PT ;  /* 0x000000100a00780c */ /* 0x000fda0003f06070 */
[----:B------:R-:W-:Y:S05]  /*0790*/  @!P0 BRA `(.L_x_82) ;  /* 0x0000000000108947 */ /* 0x000fea0003800000 */
[----:B------:R1:W2:Y:S02]  /*07a0*/  LDS.64 R2, [R13] ;  /* 0x000000000d027984 */ /* 0x0002a40000000a00 */
.L_x_81:
[----:B------:R-:W2:Y:S02]  /*07b0*/  LDS.64 R4, [R13+0x40] ;  /* 0x000040000d047984 */ /* 0x000ea40000000a00 */
[----:B--23--:R-:W-:Y:S01]  /*07c0*/  DADD R2, R4, R2 ;  /* 0x0000000004027229 */ /* 0x00cfe20000000002 */
[----:B------:R-:W-:Y:S10]  /*07d0*/  BRA `(.L_x_83) ;  /* 0x00000000000c7947 */ /* 0x000ff40003800000 */
.L_x_82:
[----:B------:R-:W-:-:S13]  /*07e0*/  ISETP.GE.U32.AND P0, PT, R10, 0x8, PT ;  /* 0x000000080a00780c */ /* 0x000fda0003f06070 */
[----:B------:R-:W-:Y:S05]  /*07f0*/  @!P0 BRA `(.L_x_84) ;  /* 0x0000000000108947 */ /* 0x000fea0003800000 */
[----:B------:R1:W2:Y:S02]  /*0800*/  LDS.64 R2, [R13] ;  /* 0x000000000d027984 */ /* 0x0002a40000000a00 */
.L_x_83:
[----:B------:R-:W2:Y:S02]  /*0810*/  LDS.64 R4, [R13+0x20] ;  /* 0x000020000d047984 */ /* 0x000ea40000000a00 */
[----:B--2---:R-:W-:Y:S01]  /*0820*/  DADD R2, R4, R2 ;  /* 0x0000000004027229 */ /* 0x004fe20000000002 */
[----:B------:R-:W-:Y:S10]  /*0830*/  BRA `(.L_x_85) ;  /* 0x00000000000c7947 */ /* 0x000ff40003800000 */
.L_x_84:
[----:B------:R-:W-:-:S13]  /*0840*/  ISETP.GE.U32.AND P0, PT, R10, 0x4, PT ;  /* 0x000000040a00780c */ /* 0x000fda0003f06070 */
[----:B------:R-:W-:Y:S05]  /*0850*/  @!P0 BRA `(.L_x_86) ;  /* 0x0000000000108947 */ /* 0x000fea0003800000 */
[----:B------:R1:W2:Y:S02]  /*0860*/  LDS.64 R2, [R13] ;  /* 0x000000000d027984 */ /* 0x0002a40000000a00 */
.L_x_85:
[----:B------:R-:W2:Y:S02]  /*0870*/  LDS.64 R4, [R13+0x10] ;  /* 0x000010000d047984 */ /* 0x000ea40000000a00 */
[----:B--2---:R-:W-:Y:S01]  /*0880*/  DADD R2, R4, R2 ;  /* 0x0000000004027229 */ /* 0x004fe20000000002 */
[----:B------:R-:W-:Y:S10]  /*0890*/  BRA `(.L_x_87) ;  /* 0x00000000000c7947 */ /* 0x000ff40003800000 */
.L_x_86:
[----:B------:R-:W-:-:S13]  /*08a0*/  ISETP.GE.U32.AND P0, PT, R10, 0x2, PT ;  /* 0x000000020a00780c */ /* 0x000fda0003f06070 */
[----:B------:R-:W-:Y:S05]  /*08b0*/  @!P0 BRA `(.L_x_88) ;  /* 0x0000000000108947 */ /* 0x000fea0003800000 */
[----:B------:R1:W2:Y:S02]  /*08c0*/  LDS.64 R2, [R13] ;  /* 0x000000000d027984 */ /* 0x0002a40000000a00 */
.L_x_87:
[----:B------:R-:W2:Y:S02]  /*08d0*/  LDS.64 R4, [R13+0x8] ;  /* 0x000008000d047984 */ /* 0x000ea40000000a00 */
[----:B--2---:R-:W-:-:S07]  /*08e0*/  DADD R2, R4, R2 ;  /* 0x0000000004027229 */ /* 0x004fce0000000002 */
[----:B------:R2:W-:Y:S04]  /*08f0*/  STS.64 [R13], R2 ;  /* 0x000000020d007388 */ /* 0x0005e80000000a00 */
.L_x_88:
[----:B------:R-:W-:-:S13]  /*0900*/  ISETP.NE.AND P0, PT, R0, RZ, PT ;  /* 0x000000ff0000720c */ /* 0x000fda0003f05270 */
[----:B------:R-:W-:Y:S05]  /*0910*/  @P0 EXIT ;  /* 0x000000000000094d */ /* 0x000fea0003800000 */
[----:B------:R-:W3:Y:S01]  /*0920*/  S2UR UR5, SR_CgaCtaId ;  /* 0x00000000000579c3 */ /* 0x000ee20000008800 */
[----:B------:R-:W-:-:S07]  /*0930*/  UMOV UR4, 0x400 ;  /* 0x0000040000047882 */ /* 0x000fce0000000000 */
[----:B------:R-:W4:Y:S01]  /*0940*/  LDC.64 R4, c[0x0][0x380] ;  /* 0x0000e000ff047b82 */ /* 0x000f220000000a00 */
[----:B---3--:R-:W-:Y:S01]  /*0950*/  ULEA UR4, UR5, UR4, 0x18 ;  /* 0x0000000405047291 */ /* 0x008fe2000f8ec0ff */
[----:B----4-:R-:W-:-:S08]  /*0960*/  IMAD.WIDE.U32 R4, R11, 0x8, R4 ;  /* 0x000000080b047825 */ /* 0x010fd000078e0004 */
[----:B--2---:R-:W2:Y:S02]  /*0970*/  LDS.64 R2, [UR4] ;  /* 0x00000004ff027984 */ /* 0x004ea40008000a00 */
[----:B------:R-:W2:Y:S02]  /*0980*/  LDCU.64 UR4, c[0x0][0x358] ;  /* 0x00006b00ff0477ac */ /* 0x000ea40008000a00 */
[----:B--2---:R-:W-:Y:S01]  /*0990*/  STG.E.64 desc[UR4][R4.64], R2 ;  /* 0x0000000204007986 */ /* 0x004fe2000c101b04 */
[----:B------:R-:W-:Y:S05]  /*09a0*/  EXIT ;  /* 0x000000000000794d */ /* 0x000fea0003800000 */
        .weak           $__internal_2_$__cuda_sm20_div_rn_f64_full
        .type           $__internal_2_$__cuda_sm20_div_rn_f64_full,@function
        .size           $__internal_2_$__cuda_sm20_div_rn_f64_full,(.L_x_115 - $__internal_2_$__cuda_sm20_div_rn_f64_full)
$__internal_2_$__cuda_sm20_div_rn_f64_full:
[C---:B------:R-:W-:Y:S01]  /*09b0*/  FSETP.GEU.AND P0, PT, |R5|.reuse, 1.469367938527859385e-39, PT ;  /* 0x001000000500780b */ /* 0x040fe20003f0e200 */
[----:B------:R-:W-:Y:S01]  /*09c0*/  IMAD.MOV.U32 R14, RZ, RZ, 0x1 ;  /* 0x00000001ff0e7424 */ /* 0x000fe200078e00ff */
[----:B------:R-:W-:Y:S01]  /*09d0*/  LOP3.LUT R6, R5, 0x800fffff, RZ, 0xc0, !PT ;  /* 0x800fffff05067812 */ /* 0x000fe200078ec0ff */
[----:B------:R-:W-:Y:S01]  /*09e0*/  IMAD.MOV.U32 R12, RZ, RZ, 0x1ca00000 ;  /* 0x1ca00000ff0c7424 */ /* 0x000fe200078e00ff */
[C---:B------:R-:W-:Y:S01]  /*09f0*/  FSETP.GEU.AND P2, PT, |R3|.reuse, 1.469367938527859385e-39, PT ;  /* 0x001000000300780b */ /* 0x040fe20003f4e200 */
[----:B------:R-:W-:Y:S01]  /*0a00*/  BSSY.RECONVERGENT B2, `(.L_x_89) ;  /* 0x0000052000027945 */ /* 0x000fe20003800200 */
[----:B------:R-:W-:Y:S01]  /*0a10*/  LOP3.LUT R7, R6, 0x3ff00000, RZ, 0xfc, !PT ;  /* 0x3ff0000006077812 */ /* 0x000fe200078efcff */
[----:B------:R-:W-:Y:S01]  /*0a20*/  IMAD.MOV.U32 R6, RZ, RZ, R4 ;  /* 0x000000ffff067224 */ /* 0x000fe200078e0004 */
[----:B------:R-:W-:Y:S02]  /*0a30*/  LOP3.LUT R20, R3, 0x7ff00000, RZ, 0xc0, !PT ;  /* 0x7ff0000003147812 */ /* 0x000fe400078ec0ff */
[----:B------:R-:W-:-:S03]  /*0a40*/  LOP3.LUT R21, R5, 0x7ff00000, RZ, 0xc0, !PT ;  /* 0x7ff0000005157812 */ /* 0x000fc600078ec0ff */
[----:B------:R-:W-:Y:S01]  /*0a50*/  @!P0 DMUL R6, R4, 8.98846567431157953865e+307 ;  /* 0x7fe0000004068828 */ /* 0x000fe20000000000 */
[C---:B------:R-:W-:Y:S01]  /*0a60*/  ISETP.GE.U32.AND P1, PT, R20.reuse, R21, PT ;  /* 0x000000151400720c */ /* 0x040fe20003f26070 */
[----:B------:R-:W-:Y:S02]  /*0a70*/  IMAD.MOV.U32 R23, RZ, RZ, R20 ;  /* 0x000000ffff177224 */ /* 0x000fe400078e0014 */
[----:B------:R-:W-:Y:S02]  /*0a80*/  @!P2 LOP3.LUT R17, R5, 0x7ff00000, RZ, 0xc0, !PT ;  /* 0x7ff000000511a812 */ /* 0x000fe400078ec0ff */
[----:B------:R-:W0:Y:S02]  /*0a90*/  MUFU.RCP64H R15, R7 ;  /* 0x00000007000f7308 */ /* 0x000e240000001800 */
[----:B------:R-:W-:Y:S02]  /*0aa0*/  @!P2 ISETP.GE.U32.AND P3, PT, R20, R17, PT ;  /* 0x000000111400a20c */ /* 0x000fe40003f66070 */
[----:B------:R-:W-:-:S02]  /*0ab0*/  @!P0 LOP3.LUT R21, R7, 0x7ff00000, RZ, 0xc0, !PT ;  /* 0x7ff0000007158812 */ /* 0x000fc400078ec0ff */
[----:B------:R-:W-:-:S03]  /*0ac0*/  @!P2 SEL R17, R12, 0x63400000, !P3 ;  /* 0x634000000c11a807 */ /* 0x000fc60005800000 */
[----:B------:R-:W-:Y:S01]  /*0ad0*/  VIADD R25, R21, 0xffffffff ;  /* 0xffffffff15197836 */ /* 0x000fe20000000000 */
[----:B------:R-:W-:-:S04]  /*0ae0*/  @!P2 LOP3.LUT R18, R17, 0x80000000, R3, 0xf8, !PT ;  /* 0x800000001112a812 */ /* 0x000fc800078ef803 */
[----:B------:R-:W-:Y:S01]  /*0af0*/  @!P2 LOP3.LUT R19, R18, 0x100000, RZ, 0xfc, !PT ;  /* 0x001000001213a812 */ /* 0x000fe200078efcff */
[----:B------:R-:W-:Y:S01]  /*0b00*/  @!P2 IMAD.MOV.U32 R18, RZ, RZ, RZ ;  /* 0x000000ffff12a224 */ /* 0x000fe200078e00ff */
[----:B0-----:R-:W-:-:S08]  /*0b10*/  DFMA R8, R14, -R6, 1 ;  /* 0x3ff000000e08742b */ /* 0x001fd00000000806 */
[----:B------:R-:W-:-:S08]  /*0b20*/  DFMA R8, R8, R8, R8 ;  /* 0x000000080808722b */ /* 0x000fd00000000008 */
[----:B------:R-:W-:Y:S01]  /*0b30*/  DFMA R14, R14, R8, R14 ;  /* 0x000000080e0e722b */ /* 0x000fe2000000000e */
[----:B------:R-:W-:Y:S01]  /*0b40*/  SEL R9, R12, 0x63400000, !P1 ;  /* 0x634000000c097807 */ /* 0x000fe20004800000 */
[----:B------:R-:W-:-:S03]  /*0b50*/  IMAD.MOV.U32 R8, RZ, RZ, R2 ;  /* 0x000000ffff087224 */ /* 0x000fc600078e0002 */
[----:B------:R-:W-:-:S03]  /*0b60*/  LOP3.LUT R9, R9, 0x800fffff, R3, 0xf8, !PT ;  /* 0x800fffff09097812 */ /* 0x000fc600078ef803 */
[----:B------:R-:W-:-:S03]  /*0b70*/  DFMA R16, R14, -R6, 1 ;  /* 0x3ff000000e10742b */ /* 0x000fc60000000806 */
[----:B------:R-:W-:-:S05]  /*0b80*/  @!P2 DFMA R8, R8, 2, -R18 ;  /* 0x400000000808a82b */ /* 0x000fca0000000812 */
[----:B------:R-:W-:-:S05]  /*0b90*/  DFMA R16, R14, R16, R14 ;  /* 0x000000100e10722b */ /* 0x000fca000000000e */
[----:B------:R-:W-:-:S03]  /*0ba0*/  @!P2 LOP3.LUT R23, R9, 0x7ff00000, RZ, 0xc0, !PT ;  /* 0x7ff000000917a812 */ /* 0x000fc600078ec0ff */
[----:B------:R-:W-:Y:S02]  /*0bb0*/  DMUL R14, R16, R8 ;  /* 0x00000008100e7228 */ /* 0x000fe40000000000 */
[----:B------:R-:W-:-:S05]  /*0bc0*/  VIADD R24, R23, 0xffffffff ;  /* 0xffffffff17187836 */ /* 0x000fca0000000000 */
[----:B------:R-:W-:Y:S01]  /*0bd0*/  ISETP.GT.U32.AND P0, PT, R24, 0x7feffffe, PT ;  /* 0x7feffffe1800780c */ /* 0x000fe20003f04070 */
[----:B------:R-:W-:-:S03]  /*0be0*/  DFMA R18, R14, -R6, R8 ;  /* 0x800000060e12722b */ /* 0x000fc60000000008 */
[----:B------:R-:W-:-:S05]  /*0bf0*/  ISETP.GT.U32.OR P0, PT, R25, 0x7feffffe, P0 ;  /* 0x7feffffe1900780c */ /* 0x000fca0000704470 */
[----:B------:R-:W-:-:S08]  /*0c00*/  DFMA R18, R16, R18, R14 ;  /* 0x000000121012722b */ /* 0x000fd0000000000e */
[----:B------:R-:W-:Y:S05]  /*0c10*/  @P0 BRA `(.L_x_90) ;  /* 0x00000000006c0947 */ /* 0x000fea0003800000 */
        /* <DEDUP_REMOVED lines=27> */
.L_x_90:
        /* <DEDUP_REMOVED lines=16> */
.L_x_93:
[----:B------:R-:W-:Y:S01]  /*0ed0*/  LOP3.LUT R15, R5, 0x80000, RZ, 0xfc, !PT ;  /* 0x00080000050f7812 */ /* 0x000fe200078efcff */
[----:B------:R-:W-:Y:S01]  /*0ee0*/  IMAD.MOV.U32 R14, RZ, RZ, R4 ;  /* 0x000000ffff0e7224 */ /* 0x000fe200078e0004 */
[----:B------:R-:W-:Y:S06]  /*0ef0*/  BRA `(.L_x_91) ;  /* 0x0000000000087947 */ /* 0x000fec0003800000 */
.L_x_92:
[----:B------:R-:W-:Y:S01]  /*0f00*/  LOP3.LUT R15, R3, 0x80000, RZ, 0xfc, !PT ;  /* 0x00080000030f7812 */ /* 0x000fe200078efcff */
[----:B------:R-:W-:-:S07]  /*0f10*/  IMAD.MOV.U32 R14, RZ, RZ, R2 ;  /* 0x000000ffff0e7224 */ /* 0x000fce00078e0002 */
.L_x_91:
[----:B------:R-:W-:Y:S05]  /*0f20*/  BSYNC.RECONVERGENT B2 ;  /* 0x0000000000027941 */ /* 0x000fea0003800200 */
.L_x_89:
[----:B------:R-:W-:Y:S02]  /*0f30*/  IMAD.MOV.U32 R23, RZ, RZ, 0x0 ;  /* 0x00000000ff177424 */ /* 0x000fe400078e00ff */
[----:B------:R-:W-:Y:S02]  /*0f40*/  IMAD.MOV.U32 R2, RZ, RZ, R14 ;  /* 0x000000ffff027224 */ /* 0x000fe400078e000e */
[----:B------:R-:W-:Y:S01]  /*0f50*/  IMAD.MOV.U32 R3, RZ, RZ, R15 ;  /* 0x000000ffff037224 */ /* 0x000fe200078e000f */
[----:B------:R-:W-:Y:S06]  /*0f60*/  RET.REL.NODEC R22 `(_Z13parQuadKernelPdjdd) ;  /* 0xfffffff016247950 */ /* 0x000fec0003c3ffff */
.L_x_94:
        /* <DEDUP_REMOVED lines=9> */
.L_x_115:


//--------------------- .text._Z18sumReductionKernelPdS_j --------------------------
	.section	.text._Z18sumReductionKernelPdS_j,"ax",@progbits
	.align	128
        .global         _Z18sumReductionKernelPdS_j
        .type           _Z18sumReductionKernelPdS_j,@function
        .size           _Z18sumReductionKernelPdS_j,(.L_x_119 - _Z18sumReductionKernelPdS_j)
        .other          _Z18sumReductionKernelPdS_j,@"STO_CUDA_ENTRY STV_DEFAULT"
_Z18sumReductionKernelPdS_j:
.text._Z18sumReductionKernelPdS_j:
[----:B------:R-:W-:Y:S01]  /*0000*/  LDC R1, c[0x0][0x37c] ;  /* 0x0000df00ff017b82 */ /* 0x000fe20000000800 */
[----:B------:R-:W0:Y:S07]  /*0010*/  S2R R0, SR_TID.X ;  /* 0x0000000000007919 */ /* 0x000e2e0000002100 */
[----:B------:R-:W0:Y:S01]  /*0020*/  LDC R2, c[0x0][0x360] ;  /* 0x0000d800ff027b82 */ /* 0x000e220000000800 */
[----:B------:R-:W1:Y:S01]  /*0030*/  LDCU UR4, c[0x0][0x390] ;  /* 0x00007200ff0477ac */ /* 0x000e620008000800 */
[----:B------:R-:W0:Y:S01]  /*0040*/  S2R R3, SR_CTAID.X ;  /* 0x0000000000037919 */ /* 0x000e220000002500 */
[----:B------:R-:W2:Y:S01]  /*0050*/  LDCU.64 UR6, c[0x0][0x358] ;  /* 0x00006b00ff0677ac */ /* 0x000ea20008000a00 */
[----:B0-----:R-:W-:-:S05]  /*0060*/  IMAD R5, R3, R2, R0 ;  /* 0x0000000203057224 */ /* 0x001fca00078e0200 */
[----:B-1----:R-:W-:-:S13]  /*0070*/  ISETP.GE.U32.AND P0, PT, R5, UR4, PT ;  /* 0x0000000405007c0c */ /* 0x002fda000bf06070 */
[----:B------:R-:W0:Y:S02]  /*0080*/  @!P0 LDC.64 R6, c[0x0][0x380] ;  /* 0x0000e000ff068b82 */ /* 0x000e240000000a00 */
[----:B0-----:R-:W-:-:S06]  /*0090*/  @!P0 IMAD.WIDE.U32 R6, R5, 0x8, R6 ;  /* 0x0000000805068825 */ /* 0x001fcc00078e0006 */
[----:B--2---:R-:W2:Y:S01]  /*00a0*/  @!P0 LDG.E.64 R6, desc[UR6][R6.64] ;  /* 0x0000000606068981 */ /* 0x004ea2000c1e1b00 */
[----:B------:R-:W0:Y:S01]  /*00b0*/  S2UR UR5, SR_CgaCtaId ;  /* 0x00000000000579c3 */ /* 0x000e220000008800 */
[----:B------:R-:W-:Y:S02]  /*00c0*/  UMOV UR4, 0x400 ;  /* 0x0000040000047882 */ /* 0x000fe40000000000 */
[----:B0-----:R-:W-:-:S06]  /*00d0*/  ULEA UR4, UR5, UR4, 0x18 ;  /* 0x0000000405047291 */ /* 0x001fcc000f8ec0ff */
[----:B------:R-:W-:-:S05]  /*00e0*/  LEA R4, R0, UR4, 0x3 ;  /* 0x0000000400047c11 */ /* 0x000fca000f8e18ff */
[----:B--2---:R0:W-:Y:S04]  /*00f0*/  @!P0 STS.64 [R4], R6 ;  /* 0x0000000604008388 */ /* 0x0041e80000000a00 */
[----:B------:R0:W-:Y:S01]  /*0100*/  @P0 STS.64 [R4], RZ ;  /* 0x000000ff04000388 */ /* 0x0001e20000000a00 */
[----:B------:R-:W-:Y:S01]  /*0110*/  BAR.SYNC.DEFER_BLOCKING 0x0 ;  /* 0x0000000000007b1d */ /* 0x000fe20000010000 */
[----:B------:R-:W-:-:S13]  /*0120*/  ISETP.GE.U32.AND P0, PT, R2, 0x400, PT ;  /* 0x000004000200780c */ /* 0x000fda0003f06070 */
[----:B0-----:R-:W-:Y:S05]  /*0130*/  @!P0 BRA `(.L_x_95) ;  /* 0x00000000001c8947 */ /* 0x001fea0003800000 */
[----:B------:R-:W-:-:S13]  /*0140*/  ISETP.GT.U32.AND P0, PT, R0, 0x1ff, PT ;  /* 0x000001ff0000780c */ /* 0x000fda0003f04070 */
[----:B------:R-:W-:Y:S04]  /*0150*/  @!P0 LDS.64 R6, [R4+0x1000] ;  /* 0x0010000004068984 */ /* 0x000fe80000000a00 */
[----:B------:R-:W0:Y:S02]  /*0160*/  @!P0 LDS.64 R8, [R4] ;  /* 0x0000000004088984 */ /* 0x000e240000000a00 */
[----:B0-----:R-:W-:-:S07]  /*0170*/  @!P0 DADD R6, R6, R8 ;  /* 0x0000000006068229 */ /* 0x001fce0000000008 */
[----:B------:R0:W-:Y:S01]  /*0180*/  @!P0 STS.64 [R4], R6 ;  /* 0x0000000604008388 */ /* 0x0001e20000000a00 */
[----:B------:R-:W-:Y:S06]  /*0190*/  BAR.SYNC.DEFER_BLOCKING 0x0 ;  /* 0x0000000000007b1d */ /* 0x000fec0000010000 */
[----:B------:R-:W-:Y:S05]  /*01a0*/  BRA `(.L_x_96) ;  /* 0x0000000000087947 */ /* 0x000fea0003800000 */
.L_x_95:
[----:B------:R-:W-:-:S13]  /*01b0*/  ISETP.GE.U32.AND P0, PT, R2, 0x200, PT ;  /* 0x000002000200780c */ /* 0x000fda0003f06070 */
[----:B------:R-:W-:Y:S05]  /*01c0*/  @!P0 BRA `(.L_x_97) ;  /* 0x00000000001c8947 */ /* 0x000fea0003800000 */
.L_x_96:
[----:B------:R-:W-:-:S13]  /*01d0*/  ISETP.GT.U32.AND P0, PT, R0, 0xff, PT ;  /* 0x000000ff0000780c */ /* 0x000fda0003f04070 */
[----:B0-----:R-:W-:Y:S04]  /*01e0*/  @!P0 LDS.64 R6, [R4+0x800] ;  /* 0x0008000004068984 */ /* 0x001fe80000000a00 */
[----:B------:R-:W0:Y:S02]  /*01f0*/  @!P0 LDS.64 R8, [R4] ;  /* 0x0000000004088984 */ /* 0x000e240000000a00 */
[----:B0-----:R-:W-:-:S07]  /*0200*/  @!P0 DADD R6, R6, R8 ;  /* 0x0000000006068229 */ /* 0x001fce0000000008 */
[----:B------:R0:W-:Y:S01]  /*0210*/  @!P0 STS.64 [R4], R6 ;  /* 0x0000000604008388 */ /* 0x0001e20000000a00 */
[----:B------:R-:W-:Y:S06]  /*0220*/  BAR.SYNC.DEFER_BLOCKING 0x0 ;  /* 0x0000000000007b1d */ /* 0x000fec0000010000 */
[----:B------:R-:W-:Y:S05]  /*0230*/  BRA `(.L_x_98) ;  /* 0x0000000000087947 */ /* 0x000fea0003800000 */
.L_x_97:
[----:B------:R-:W-:-:S13]  /*0240*/  ISETP.GE.U32.AND P0, PT, R2, 0x100, PT ;  /* 0x000001000200780c */ /* 0x000fda0003f06070 */
[----:B------:R-:W-:Y:S05]  /*0250*/  @!P0 BRA `(.L_x_99) ;  /* 0x00000000001c8947 */ /* 0x000fea0003800000 */
.L_x_98:
[----:B------:R-:W-:-:S13]  /*0260*/  ISETP.GT.U32.AND P0, PT, R0, 0x7f, PT ;  /* 0x0000007f0000780c */ /* 0x000fda0003f04070 */
[----:B0-----:R-:W-:Y:S04]  /*0270*/  @!P0 LDS.64 R6, [R4+0x400] ;  /* 0x0004000004068984 */ /* 0x001fe80000000a00 */
[----:B------:R-:W0:Y:S02]  /*0280*/  @!P0 LDS.64 R8, [R4] ;  /* 0x0000000004088984 */ /* 0x000e240000000a00 */
[----:B0-----:R-:W-:-:S07]  /*0290*/  @!P0 DADD R6, R6, R8 ;  /* 0x0000000006068229 */ /* 0x001fce0000000008 */
[----:B------:R0:W-:Y:S01]  /*02a0*/  @!P0 STS.64 [R4], R6 ;  /* 0x0000000604008388 */ /* 0x0001e20000000a00 */
[----:B------:R-:W-:Y:S06]  /*02b0*/  BAR.SYNC.DEFER_BLOCKING 0x0 ;  /* 0x0000000000007b1d */ /* 0x000fec0000010000 */
[----:B------:R-:W-:Y:S05]  /*02c0*/  BRA `(.L_x_100) ;  /* 0x0000000000087947 */ /* 0x000fea0003800000 */
.L_x_99:
[----:B------:R-:W-:-:S13]  /*02d0*/  ISETP.GE.U32.AND P0, PT, R2, 0x80, PT ;  /* 0x000000800200780c */ /* 0x000fda0003f06070 */
[----:B------:R-:W-:Y:S05]  /*02e0*/  @!P0 BRA `(.L_x_101) ;  /* 0x0000000000188947 */ /* 0x000fea0003800000 */
.L_x_100:
[----:B------:R-:W-:-:S13]  /*02f0*/  ISETP.GT.U32.AND P0, PT, R0, 0x3f, PT ;  /* 0x0000003f0000780c */ /* 0x000fda0003f04070 */
[----:B0-----:R-:W-:Y:S04]  /*0300*/  @!P0 LDS.64 R6, [R4+0x200] ;  /* 0x0002000004068984 */ /* 0x001fe80000000a00 */
[----:B------:R-:W0:Y:S02]  /*0310*/  @!P0 LDS.64 R8, [R4] ;  /* 0x0000000004088984 */ /* 0x000e240000000a00 */
[----:B0-----:R-:W-:-:S07]  /*0320*/  @!P0 DADD R6, R6, R8 ;  /* 0x0000000006068229 */ /* 0x001fce0000000008 */
[----:B------:R0:W-:Y:S01]  /*0330*/  @!P0 STS.64 [R4], R6 ;  /* 0x0000000604008388 */ /* 0x0001e20000000a00 */
[----:B------:R-:W-:Y:S06]  /*0340*/  BAR.SYNC.DEFER_BLOCKING 0x0 ;  /* 0x0000000000007b1d */ /* 0x000fec0000010000 */
.L_x_101:
[----:B------:R-:W-:-:S13]  /*0350*/  ISETP.GT.U32.AND P0, PT, R0, 0x1f, PT ;  /* 0x0000001f0000780c */ /* 0x000fda0003f04070 */
[----:B------:R-:W-:Y:S05]  /*0360*/  @P0 EXIT ;  /* 0x000000000000094d */ /* 0x000fea0003800000 */
[----:B------:R-:W-:-:S13]  /*0370*/  ISETP.GE.U32.AND P0, PT, R2, 0x40, PT ;  /* 0x000000400200780c */ /* 0x000fda0003f06070 */
[----:B0-----:R-:W-:Y:S04]  /*0380*/  @P0 LDS.64 R6, [R4+0x100] ;  /* 0x0001000004060984 */ /* 0x001fe80000000a00 */
[----:B------:R-:W0:Y:S02]  /*0390*/  @P0 LDS.64 R8, [R4] ;  /* 0x0000000004080984 */ /* 0x000e240000000a00 */
[----:B0-----:R-:W-:Y:S01]  /*03a0*/  @P0 DADD R6, R6, R8 ;  /* 0x0000000006060229 */ /* 0x001fe20000000008 */
[----:B------:R-:W-:Y:S10]  /*03b0*/  @P0 BRA `(.L_x_102) ;  /* 0x00000000000c0947 */ /* 0x000ff40003800000 */
[----:B------:R-:W-:-:S13]  /*03c0*/  ISETP.GE.U32.AND P0, PT, R2, 0x20, PT ;  /* 0x000000200200780c */ /* 0x000fda0003f06070 */
[----:B------:R-:W-:Y:S05]  /*03d0*/  @!P0 BRA `(.L_x_103) ;  /* 0x0000000000148947 */ /* 0x000fea0003800000 */
[----:B------:R0:W1:Y:S02]  /*03e0*/  LDS.64 R6, [R4] ;  /* 0x0000000004067984 */ /* 0x0000640000000a00 */
.L_x_102:
[----:B------:R-:W1:Y:S02]  /*03f0*/  LDS.64 R8, [R4+0x80] ;  /* 0x0000800004087984 */ /* 0x000e640000000a00 */
[----:B-1----:R-:W-:-:S07]  /*0400*/  DADD R6, R8, R6 ;  /* 0x0000000008067229 */ /* 0x002fce0000000006 */
[----:B------:R2:W-:Y:S01]  /*0410*/  STS.64 [R4], R6 ;  /* 0x0000000604007388 */ /* 0x0005e20000000a00 */
[----:B------:R-:W-:Y:S05]  /*0420*/  BRA `(.L_x_104) ;  /* 0x00000000000c7947 */ /* 0x000fea0003800000 */
.L_x_103:
[----:B------:R-:W-:-:S13]  /*0430*/  ISETP.GE.U32.AND P0, PT, R2, 0x10, PT ;  /* 0x000000100200780c */ /* 0x000fda0003f06070 */
[----:B------:R-:W-:Y:S05]  /*0440*/  @!P0 BRA `(.L_x_105) ;  /* 0x0000000000108947 */ /* 0x000fea0003800000 */
[----:B------:R0:W1:Y:S02]  /*0450*/  LDS.64 R6, [R4] ;  /* 0x0000000004067984 */ /* 0x0000640000000a00 */
.L_x_104:
[----:B------:R-:W1:Y:S02]  /*0460*/  LDS.64 R8, [R4+0x40] ;  /* 0x0000400004087984 */ /* 0x000e640000000a00 */
[----:B-12---:R-:W-:Y:S01]  /*0470*/  DADD R6, R8, R6 ;  /* 0x0000000008067229 */ /* 0x006fe20000000006 */
[----:B------:R-:W-:Y:S10]  /*0480*/  BRA `(.L_x_106) ;  /* 0x00000000000c7947 */ /* 0x000ff40003800000 */
.L_x_105:
[----:B------:R-:W-:-:S13]  /*0490*/  ISETP.GE.U32.AND P0, PT, R2, 0x8, PT ;  /* 0x000000080200780c */ /* 0x000fda0003f06070 */
[----:B------:R-:W-:Y:S05]  /*04a0*/  @!P0 BRA `(.L_x_107) ;  /* 0x0000000000108947 */ /* 0x000fea0003800000 */
[----:B------:R0:W1:Y:S02]  /*04b0*/  LDS.64 R6, [R4] ;  /* 0x0000000004067984 */ /* 0x0000640000000a00 */
.L_x_106:
[----:B------:R-:W1:Y:S02]  /*04c0*/  LDS.64 R8, [R4+0x20] ;  /* 0x0000200004087984 */ /* 0x000e640000000a00 */
[----:B-1----:R-:W-:Y:S01]  /*04d0*/  DADD R6, R8, R6 ;  /* 0x0000000008067229 */ /* 0x002fe20000000006 */
[----:B------:R-:W-:Y:S10]  /*04e0*/  BRA `(.L_x_108) ;  /* 0x00000000000c7947 */ /* 0x000ff40003800000 */
.L_x_107:
[----:B------:R-:W-:-:S13]  /*04f0*/  ISETP.GE.U32.AND P0, PT, R2, 0x4, PT ;  /* 0x000000040200780c */ /* 0x000fda0003f06070 */
[----:B------:R-:W-:Y:S05]  /*0500*/  @!P0 BRA `(.L_x_109) ;  /* 0x0000000000108947 */ /* 0x000fea0003800000 */
[----:B------:R0:W1:Y:S02]  /*0510*/  LDS.64 R6, [R4] ;  /* 0x0000000004067984 */ /* 0x0000640000000a00 */
.L_x_108:
[----:B------:R-:W1:Y:S02]  /*0520*/  LDS.64 R8, [R4+0x10] ;  /* 0x0000100004087984 */ /* 0x000e640000000a00 */
[----:B-1----:R-:W-:Y:S01]  /*0530*/  DADD R6, R8, R6 ;  /* 0x0000000008067229 */ /* 0x002fe20000000006 */
[----:B------:R-:W-:Y:S10]  /*0540*/  BRA `(.L_x_110) ;  /* 0x00000000000c7947 */ /* 0x000ff40003800000 */
.L_x_109:
[----:B------:R-:W-:-:S13]  /*0550*/  ISETP.GE.U32.AND P0, PT, R2, 0x2, PT ;  /* 0x000000020200780c */ /* 0x000fda0003f06070 */
[----:B------:R-:W-:Y:S05]  /*0560*/  @!P0 BRA `(.L_x_111) ;  /* 0x0000000000108947 */ /* 0x000fea0003800000 */
[----:B------:R0:W1:Y:S02]  /*0570*/  LDS.64 R6, [R4] ;  /* 0x0000000004067984 */ /* 0x0000640000000a00 */
.L_x_110:
[----:B------:R-:W1:Y:S02]  /*0580*/  LDS.64 R8, [R4+0x8] ;  /* 0x0000080004087984 */ /* 0x000e640000000a00 */
[----:B-1----:R-:W-:-:S07]  /*0590*/  DADD R6, R8, R6 ;  /* 0x0000000008067229 */ /* 0x002fce0000000006 */
[----:B------:R1:W-:Y:S04]  /*05a0*/  STS.64 [R4], R6 ;  /* 0x0000000604007388 */ /* 0x0003e80000000a00 */
.L_x_111:
[----:B------:R-:W-:-:S13]  /*05b0*/  ISETP.NE.AND P0, PT, R0, RZ, PT ;  /* 0x000000ff0000720c */ /* 0x000fda0003f05270 */
[----:B------:R-:W-:Y:S05]  /*05c0*/  @P0 EXIT ;  /* 0x000000000000094d */ /* 0x000fea0003800000 */
[----:B01----:R-:W0:Y:S01]  /*05d0*/  LDS.64 R4, [UR4] ;  /* 0x00000004ff047984 */ /* 0x003e220008000a00 */
[----:B------:R-:W1:Y:S02]  /*05e0*/  LDC.64 R6, c[0x0][0x388] ;  /* 0x0000e200ff067b82 */ /* 0x000e640000000a00 */
[----:B-1----:R-:W-:-:S05]  /*05f0*/  IMAD.WIDE.U32 R2, R3, 0x8, R6 ;  /* 0x0000000803027825 */ /* 0x002fca00078e0006 */
[----:B0-----:R-:W-:Y:S01]  /*0600*/  STG.E.64 desc[UR6][R2.64], R4 ;  /* 0x0000000402007986 */ /* 0x001fe2000c101b06 */
[----:B------:R-:W-:Y:S05]  /*0610*/  EXIT ;  /* 0x000000000000794d */ /* 0x000fea0003800000 */
.L_x_112:
        /* <DEDUP_REMOVED lines=14> */
.L_x_119:


//--------------------- .nv.shared._Z13parSimpKernelPdjdd --------------------------
	.section	.nv.shared._Z13parSimpKernelPdjdd,"aw",@nobits
	.sectionflags	@""
	.align	8
.nv.shared._Z13parSimpKernelPdjdd:
	.zero		9216


//--------------------- .nv.shared.reserved.0     --------------------------
	.section	.nv.shared.reserved.0,"aw",@nobits
	.weak		__nv_reservedSMEM_offset_0_alias
	.size		__nv_reservedSMEM_offset_0_alias, 0, 64
	.other		__nv_reservedSMEM_offset_0_alias,@"STO_CUDA_RESERVED_SHARED STV_DEFAULT"
__nv_reservedSMEM_offset_0_alias:
	.zero		0
	.zero		64


//--------------------- .nv.shared._Z13parTrapKernelPdjdd --------------------------
	.section	.nv.shared._Z13parTrapKernelPdjdd,"aw",@nobits
	.sectionflags	@""
	.align	8
.nv.shared._Z13parTrapKernelPdjdd:
	.zero		9216


//--------------------- .nv.shared._Z13parQuadKernelPdjdd --------------------------
	.section	.nv.shared._Z13parQuadKernelPdjdd,"aw",@nobits
	.sectionflags	@""
	.align	8
.nv.shared._Z13parQuadKernelPdjdd:
	.zero		9216


//--------------------- .nv.shared._Z18sumReductionKernelPdS_j --------------------------
	.section	.nv.shared._Z18sumReductionKernelPdS_j,"aw",@nobits
	.sectionflags	@""
	.align	8
.nv.shared._Z18sumReductionKernelPdS_j:
	.zero		9216


//--------------------- .nv.constant0._Z13parSimpKernelPdjdd --------------------------
	.section	.nv.constant0._Z13parSimpKernelPdjdd,"a",@progbits
	.sectionflags	@""
	.align	4
.nv.constant0._Z13parSimpKernelPdjdd:
	.zero		928


//--------------------- .nv.constant0._Z13parTrapKernelPdjdd --------------------------
	.section	.nv.constant0._Z13parTrapKernelPdjdd,"a",@progbits
	.sectionflags	@""
	.align	4
.nv.constant0._Z13parTrapKernelPdjdd:
	.zero		928


//--------------------- .nv.constant0._Z13parQuadKernelPdjdd --------------------------
	.section	.nv.constant0._Z13parQuadKernelPdjdd,"a",@progbits
	.sectionflags	@""
	.align	4
.nv.constant0._Z13parQuadKernelPdjdd:
	.zero		928


//--------------------- .nv.constant0._Z18sumReductionKernelPdS_j --------------------------
	.section	.nv.constant0._Z18sumReductionKernelPdS_j,"a",@progbits
	.sectionflags	@""
	.align	4
.nv.constant0._Z18sumReductionKernelPdS_j:
	.zero		916


//--------------------- SYMBOLS --------------------------

	.type		.nv.reservedSmem.offset0,@object
	.size		.nv.reservedSmem.offset0,0x4
	.type		.nv.reservedSmem.cap,@object
	.size		.nv.reservedSmem.cap,0x4
